//
// Generated by NVIDIA NVVM Compiler
//
// Compiler Build ID: CL-36424714
// Cuda compilation tools, release 13.0, V13.0.88
// Based on NVVM 20.0.0
//

.version 9.0
.target sm_100
.address_size 64

	// .globl	_Z15kernelMatMatAddPdS_S_lli

.visible .entry _Z15kernelMatMatAddPdS_S_lli(
	.param .u64 .ptr .align 1 _Z15kernelMatMatAddPdS_S_lli_param_0,
	.param .u64 .ptr .align 1 _Z15kernelMatMatAddPdS_S_lli_param_1,
	.param .u64 .ptr .align 1 _Z15kernelMatMatAddPdS_S_lli_param_2,
	.param .u64 _Z15kernelMatMatAddPdS_S_lli_param_3,
	.param .u64 _Z15kernelMatMatAddPdS_S_lli_param_4,
	.param .u32 _Z15kernelMatMatAddPdS_S_lli_param_5
)
{
	.reg .pred 	%p<14>;
	.reg .b32 	%r<12>;
	.reg .b64 	%rd<150>;
	.reg .b64 	%fd<94>;

	ld.param.u64 	%rd35, [_Z15kernelMatMatAddPdS_S_lli_param_0];
	ld.param.u64 	%rd36, [_Z15kernelMatMatAddPdS_S_lli_param_1];
	ld.param.u64 	%rd37, [_Z15kernelMatMatAddPdS_S_lli_param_2];
	ld.param.u64 	%rd33, [_Z15kernelMatMatAddPdS_S_lli_param_3];
	ld.param.u64 	%rd34, [_Z15kernelMatMatAddPdS_S_lli_param_4];
	ld.param.u32 	%r5, [_Z15kernelMatMatAddPdS_S_lli_param_5];
	cvta.to.global.u64 	%rd1, %rd37;
	cvta.to.global.u64 	%rd2, %rd36;
	cvta.to.global.u64 	%rd3, %rd35;
	mov.u32 	%r1, %tid.x;
	mov.u32 	%r2, %tid.y;
	mad.lo.s32 	%r6, %r1, %r5, %r2;
	cvt.s64.s32 	%rd142, %r6;
	setp.le.s64 	%p1, %rd34, %rd142;
	setp.lt.s64 	%p2, %rd33, 1;
	or.pred  	%p3, %p1, %p2;
	@%p3 bra 	$L__BB0_16;
	and.b64  	%rd5, %rd33, 15;
	add.s64 	%rd6, %rd5, -1;
	and.b64  	%rd7, %rd33, 7;
	add.s64 	%rd8, %rd7, -1;
	and.b64  	%rd9, %rd33, 9223372036854775792;
	and.b64  	%rd10, %rd33, 3;
	shl.b64 	%rd11, %rd33, 3;
	add.s64 	%rd12, %rd2, 64;
	add.s64 	%rd13, %rd1, 64;
	mov.b32 	%r11, 0;
$L__BB0_2:
	mov.u32 	%r3, %r11;
	setp.lt.u64 	%p4, %rd33, 16;
	mul.lo.s64 	%rd15, %rd142, %rd33;
	mov.b64 	%rd148, 0;
	@%p4 bra 	$L__BB0_5;
	mul.lo.s64 	%rd39, %rd11, %rd142;
	add.s64 	%rd40, %rd3, %rd39;
	add.s64 	%rd145, %rd40, 64;
	add.s64 	%rd144, %rd12, %rd39;
	add.s64 	%rd143, %rd13, %rd39;
	mov.u64 	%rd146, %rd9;
$L__BB0_4:
	.pragma "nounroll";
	ld.global.f64 	%fd1, [%rd145+-64];
	ld.global.f64 	%fd2, [%rd144+-64];
	add.f64 	%fd3, %fd1, %fd2;
	st.global.f64 	[%rd143+-64], %fd3;
	ld.global.f64 	%fd4, [%rd145+-56];
	ld.global.f64 	%fd5, [%rd144+-56];
	add.f64 	%fd6, %fd4, %fd5;
	st.global.f64 	[%rd143+-56], %fd6;
	ld.global.f64 	%fd7, [%rd145+-48];
	ld.global.f64 	%fd8, [%rd144+-48];
	add.f64 	%fd9, %fd7, %fd8;
	st.global.f64 	[%rd143+-48], %fd9;
	ld.global.f64 	%fd10, [%rd145+-40];
	ld.global.f64 	%fd11, [%rd144+-40];
	add.f64 	%fd12, %fd10, %fd11;
	st.global.f64 	[%rd143+-40], %fd12;
	ld.global.f64 	%fd13, [%rd145+-32];
	ld.global.f64 	%fd14, [%rd144+-32];
	add.f64 	%fd15, %fd13, %fd14;
	st.global.f64 	[%rd143+-32], %fd15;
	ld.global.f64 	%fd16, [%rd145+-24];
	ld.global.f64 	%fd17, [%rd144+-24];
	add.f64 	%fd18, %fd16, %fd17;
	st.global.f64 	[%rd143+-24], %fd18;
	ld.global.f64 	%fd19, [%rd145+-16];
	ld.global.f64 	%fd20, [%rd144+-16];
	add.f64 	%fd21, %fd19, %fd20;
	st.global.f64 	[%rd143+-16], %fd21;
	ld.global.f64 	%fd22, [%rd145+-8];
	ld.global.f64 	%fd23, [%rd144+-8];
	add.f64 	%fd24, %fd22, %fd23;
	st.global.f64 	[%rd143+-8], %fd24;
	ld.global.f64 	%fd25, [%rd145];
	ld.global.f64 	%fd26, [%rd144];
	add.f64 	%fd27, %fd25, %fd26;
	st.global.f64 	[%rd143], %fd27;
	ld.global.f64 	%fd28, [%rd145+8];
	ld.global.f64 	%fd29, [%rd144+8];
	add.f64 	%fd30, %fd28, %fd29;
	st.global.f64 	[%rd143+8], %fd30;
	ld.global.f64 	%fd31, [%rd145+16];
	ld.global.f64 	%fd32, [%rd144+16];
	add.f64 	%fd33, %fd31, %fd32;
	st.global.f64 	[%rd143+16], %fd33;
	ld.global.f64 	%fd34, [%rd145+24];
	ld.global.f64 	%fd35, [%rd144+24];
	add.f64 	%fd36, %fd34, %fd35;
	st.global.f64 	[%rd143+24], %fd36;
	ld.global.f64 	%fd37, [%rd145+32];
	ld.global.f64 	%fd38, [%rd144+32];
	add.f64 	%fd39, %fd37, %fd38;
	st.global.f64 	[%rd143+32], %fd39;
	ld.global.f64 	%fd40, [%rd145+40];
	ld.global.f64 	%fd41, [%rd144+40];
	add.f64 	%fd42, %fd40, %fd41;
	st.global.f64 	[%rd143+40], %fd42;
	ld.global.f64 	%fd43, [%rd145+48];
	ld.global.f64 	%fd44, [%rd144+48];
	add.f64 	%fd45, %fd43, %fd44;
	st.global.f64 	[%rd143+48], %fd45;
	ld.global.f64 	%fd46, [%rd145+56];
	ld.global.f64 	%fd47, [%rd144+56];
	add.f64 	%fd48, %fd46, %fd47;
	st.global.f64 	[%rd143+56], %fd48;
	add.s64 	%rd146, %rd146, -16;
	add.s64 	%rd145, %rd145, 128;
	add.s64 	%rd144, %rd144, 128;
	add.s64 	%rd143, %rd143, 128;
	setp.eq.s64 	%p5, %rd146, 0;
	mov.u64 	%rd148, %rd9;
	@%p5 bra 	$L__BB0_5;
	bra.uni 	$L__BB0_4;
$L__BB0_5:
	setp.eq.s64 	%p6, %rd5, 0;
	@%p6 bra 	$L__BB0_15;
	setp.lt.u64 	%p7, %rd6, 7;
	@%p7 bra 	$L__BB0_8;
	add.s64 	%rd41, %rd148, %rd15;
	shl.b64 	%rd42, %rd41, 3;
	add.s64 	%rd43, %rd3, %rd42;
	ld.global.f64 	%fd49, [%rd43];
	add.s64 	%rd44, %rd2, %rd42;
	ld.global.f64 	%fd50, [%rd44];
	add.f64 	%fd51, %fd49, %fd50;
	add.s64 	%rd45, %rd1, %rd42;
	st.global.f64 	[%rd45], %fd51;
	add.s64 	%rd46, %rd148, 1;
	and.b64  	%rd47, %rd46, 4294967295;
	add.s64 	%rd48, %rd47, %rd15;
	shl.b64 	%rd49, %rd48, 3;
	add.s64 	%rd50, %rd3, %rd49;
	ld.global.f64 	%fd52, [%rd50];
	add.s64 	%rd51, %rd2, %rd49;
	ld.global.f64 	%fd53, [%rd51];
	add.f64 	%fd54, %fd52, %fd53;
	add.s64 	%rd52, %rd1, %rd49;
	st.global.f64 	[%rd52], %fd54;
	add.s64 	%rd53, %rd148, 2;
	and.b64  	%rd54, %rd53, 4294967295;
	add.s64 	%rd55, %rd54, %rd15;
	shl.b64 	%rd56, %rd55, 3;
	add.s64 	%rd57, %rd3, %rd56;
	ld.global.f64 	%fd55, [%rd57];
	add.s64 	%rd58, %rd2, %rd56;
	ld.global.f64 	%fd56, [%rd58];
	add.f64 	%fd57, %fd55, %fd56;
	add.s64 	%rd59, %rd1, %rd56;
	st.global.f64 	[%rd59], %fd57;
	add.s64 	%rd60, %rd148, 3;
	and.b64  	%rd61, %rd60, 4294967295;
	add.s64 	%rd62, %rd61, %rd15;
	shl.b64 	%rd63, %rd62, 3;
	add.s64 	%rd64, %rd3, %rd63;
	ld.global.f64 	%fd58, [%rd64];
	add.s64 	%rd65, %rd2, %rd63;
	ld.global.f64 	%fd59, [%rd65];
	add.f64 	%fd60, %fd58, %fd59;
	add.s64 	%rd66, %rd1, %rd63;
	st.global.f64 	[%rd66], %fd60;
	add.s64 	%rd67, %rd148, 4;
	and.b64  	%rd68, %rd67, 4294967295;
	add.s64 	%rd69, %rd68, %rd15;
	shl.b64 	%rd70, %rd69, 3;
	add.s64 	%rd71, %rd3, %rd70;
	ld.global.f64 	%fd61, [%rd71];
	add.s64 	%rd72, %rd2, %rd70;
	ld.global.f64 	%fd62, [%rd72];
	add.f64 	%fd63, %fd61, %fd62;
	add.s64 	%rd73, %rd1, %rd70;
	st.global.f64 	[%rd73], %fd63;
	add.s64 	%rd74, %rd148, 5;
	and.b64  	%rd75, %rd74, 4294967295;
	add.s64 	%rd76, %rd75, %rd15;
	shl.b64 	%rd77, %rd76, 3;
	add.s64 	%rd78, %rd3, %rd77;
	ld.global.f64 	%fd64, [%rd78];
	add.s64 	%rd79, %rd2, %rd77;
	ld.global.f64 	%fd65, [%rd79];
	add.f64 	%fd66, %fd64, %fd65;
	add.s64 	%rd80, %rd1, %rd77;
	st.global.f64 	[%rd80], %fd66;
	add.s64 	%rd81, %rd148, 6;
	and.b64  	%rd82, %rd81, 4294967295;
	add.s64 	%rd83, %rd82, %rd15;
	shl.b64 	%rd84, %rd83, 3;
	add.s64 	%rd85, %rd3, %rd84;
	ld.global.f64 	%fd67, [%rd85];
	add.s64 	%rd86, %rd2, %rd84;
	ld.global.f64 	%fd68, [%rd86];
	add.f64 	%fd69, %fd67, %fd68;
	add.s64 	%rd87, %rd1, %rd84;
	st.global.f64 	[%rd87], %fd69;
	add.s64 	%rd88, %rd148, 7;
	and.b64  	%rd89, %rd88, 4294967295;
	add.s64 	%rd90, %rd89, %rd15;
	shl.b64 	%rd91, %rd90, 3;
	add.s64 	%rd92, %rd3, %rd91;
	ld.global.f64 	%fd70, [%rd92];
	add.s64 	%rd93, %rd2, %rd91;
	ld.global.f64 	%fd71, [%rd93];
	add.f64 	%fd72, %fd70, %fd71;
	add.s64 	%rd94, %rd1, %rd91;
	st.global.f64 	[%rd94], %fd72;
	add.s64 	%rd95, %rd148, 8;
	and.b64  	%rd148, %rd95, 4294967295;
$L__BB0_8:
	setp.eq.s64 	%p8, %rd7, 0;
	@%p8 bra 	$L__BB0_15;
	setp.lt.u64 	%p9, %rd8, 3;
	@%p9 bra 	$L__BB0_11;
	add.s64 	%rd96, %rd148, %rd15;
	shl.b64 	%rd97, %rd96, 3;
	add.s64 	%rd98, %rd3, %rd97;
	ld.global.f64 	%fd73, [%rd98];
	add.s64 	%rd99, %rd2, %rd97;
	ld.global.f64 	%fd74, [%rd99];
	add.f64 	%fd75, %fd73, %fd74;
	add.s64 	%rd100, %rd1, %rd97;
	st.global.f64 	[%rd100], %fd75;
	add.s64 	%rd101, %rd148, 1;
	and.b64  	%rd102, %rd101, 4294967295;
	add.s64 	%rd103, %rd102, %rd15;
	shl.b64 	%rd104, %rd103, 3;
	add.s64 	%rd105, %rd3, %rd104;
	ld.global.f64 	%fd76, [%rd105];
	add.s64 	%rd106, %rd2, %rd104;
	ld.global.f64 	%fd77, [%rd106];
	add.f64 	%fd78, %fd76, %fd77;
	add.s64 	%rd107, %rd1, %rd104;
	st.global.f64 	[%rd107], %fd78;
	add.s64 	%rd108, %rd148, 2;
	and.b64  	%rd109, %rd108, 4294967295;
	add.s64 	%rd110, %rd109, %rd15;
	shl.b64 	%rd111, %rd110, 3;
	add.s64 	%rd112, %rd3, %rd111;
	ld.global.f64 	%fd79, [%rd112];
	add.s64 	%rd113, %rd2, %rd111;
	ld.global.f64 	%fd80, [%rd113];
	add.f64 	%fd81, %fd79, %fd80;
	add.s64 	%rd114, %rd1, %rd111;
	st.global.f64 	[%rd114], %fd81;
	add.s64 	%rd115, %rd148, 3;
	and.b64  	%rd116, %rd115, 4294967295;
	add.s64 	%rd117, %rd116, %rd15;
	shl.b64 	%rd118, %rd117, 3;
	add.s64 	%rd119, %rd3, %rd118;
	ld.global.f64 	%fd82, [%rd119];
	add.s64 	%rd120, %rd2, %rd118;
	ld.global.f64 	%fd83, [%rd120];
	add.f64 	%fd84, %fd82, %fd83;
	add.s64 	%rd121, %rd1, %rd118;
	st.global.f64 	[%rd121], %fd84;
	add.s64 	%rd122, %rd148, 4;
	and.b64  	%rd148, %rd122, 4294967295;
$L__BB0_11:
	setp.eq.s64 	%p10, %rd10, 0;
	@%p10 bra 	$L__BB0_15;
	setp.eq.s64 	%p11, %rd10, 1;
	add.s64 	%rd123, %rd148, %rd15;
	shl.b64 	%rd124, %rd123, 3;
	add.s64 	%rd125, %rd3, %rd124;
	ld.global.f64 	%fd85, [%rd125];
	add.s64 	%rd126, %rd2, %rd124;
	ld.global.f64 	%fd86, [%rd126];
	add.f64 	%fd87, %fd85, %fd86;
	add.s64 	%rd127, %rd1, %rd124;
	st.global.f64 	[%rd127], %fd87;
	@%p11 bra 	$L__BB0_15;
	setp.eq.s64 	%p12, %rd10, 2;
	add.s64 	%rd128, %rd148, 1;
	and.b64  	%rd129, %rd128, 4294967295;
	add.s64 	%rd130, %rd129, %rd15;
	shl.b64 	%rd131, %rd130, 3;
	add.s64 	%rd132, %rd3, %rd131;
	ld.global.f64 	%fd88, [%rd132];
	add.s64 	%rd133, %rd2, %rd131;
	ld.global.f64 	%fd89, [%rd133];
	add.f64 	%fd90, %fd88, %fd89;
	add.s64 	%rd134, %rd1, %rd131;
	st.global.f64 	[%rd134], %fd90;
	@%p12 bra 	$L__BB0_15;
	add.s64 	%rd135, %rd148, 2;
	and.b64  	%rd136, %rd135, 4294967295;
	add.s64 	%rd137, %rd136, %rd15;
	shl.b64 	%rd138, %rd137, 3;
	add.s64 	%rd139, %rd3, %rd138;
	ld.global.f64 	%fd91, [%rd139];
	add.s64 	%rd140, %rd2, %rd138;
	ld.global.f64 	%fd92, [%rd140];
	add.f64 	%fd93, %fd91, %fd92;
	add.s64 	%rd141, %rd1, %rd138;
	st.global.f64 	[%rd141], %fd93;
$L__BB0_15:
	add.s32 	%r11, %r3, 1;
	mad.lo.s32 	%r8, %r5, %r3, %r5;
	add.s32 	%r9, %r8, %r1;
	mad.lo.s32 	%r10, %r9, %r5, %r2;
	cvt.s64.s32 	%rd142, %r10;
	setp.gt.s64 	%p13, %rd34, %rd142;
	@%p13 bra 	$L__BB0_2;
$L__BB0_16:
	bar.sync 	0;
	ret;

}


// ===== COMPILED SASS (sm_100) =====

	.target	sm_100

	.elftype	@"ET_EXEC"


//--------------------- .note.nv.tkinfo           --------------------------
	.section	.note.nv.tkinfo,"",@"SHT_NOTE"
	.sectionflags	@"SHF_NOTE_NV_TKINFO"
	.tkinfo
        /*0018*/ 	.word	0x00000002
        /*0030*/ 	.string	""
        /*0030*/ 	.string	"ptxas"
        /*0030*/ 	.string	"Cuda compilation tools, release 13.0, V13.0.88"
        /*0030*/ 	.string	"Build cuda_13.0.r13.0/compiler.36424714_0"
        /*0030*/ 	.string	"-arch sm_100 -m 64 "



//--------------------- .note.nv.cuinfo           --------------------------
	.section	.note.nv.cuinfo,"",@"SHT_NOTE"
	.sectionflags	@"SHF_NOTE_NV_CUINFO"
        /*0018*/ 	.short	0x0002
        /*001a*/ 	.short	0x0064
        /*001c*/ 	.short	0x0082
	.zero		2


//--------------------- .nv.info                  --------------------------
	.section	.nv.info,"",@"SHT_CUDA_INFO"
	.align	4


	//----- nvinfo : EIATTR_REGCOUNT
	.align		4
        /*0000*/ 	.byte	0x04, 0x2f
        /*0002*/ 	.short	(.L_1 - .L_0)
	.align		4
.L_0:
        /*0004*/ 	.word	index@(_Z15kernelMatMatAddPdS_S_lli)
        /*0008*/ 	.word	0x00000028


	//----- nvinfo : EIATTR_FRAME_SIZE
	.align		4
.L_1:
        /*000c*/ 	.byte	0x04, 0x11
        /*000e*/ 	.short	(.L_3 - .L_2)
	.align		4
.L_2:
        /*0010*/ 	.word	index@(_Z15kernelMatMatAddPdS_S_lli)
        /*0014*/ 	.word	0x00000000


	//----- nvinfo : EIATTR_MIN_STACK_SIZE
	.align		4
.L_3:
        /*0018*/ 	.byte	0x04, 0x12
        /*001a*/ 	.short	(.L_5 - .L_4)
	.align		4
.L_4:
        /*001c*/ 	.word	index@(_Z15kernelMatMatAddPdS_S_lli)
        /*0020*/ 	.word	0x00000000
.L_5:


//--------------------- .nv.compat                --------------------------
	.section	.nv.compat,"",@"SHT_CUDA_COMPAT_INFO"
	.align	4
        /*0000*/ 	.byte	0x02, 0x09, 0x00, 0x00, 0x02, 0x02, 0x01, 0x00, 0x02, 0x05, 0x05, 0x00, 0x03, 0x07, 0x01, 0x01
        /*0010*/ 	.byte	0x02, 0x03, 0x00, 0x00, 0x02, 0x06, 0x01, 0x00, 0x04, 0x0b, 0x08, 0x00, 0x01, 0x00, 0x00, 0x00
        /*0020*/ 	.byte	0x00, 0x00, 0x00, 0x00


//--------------------- .nv.info._Z15kernelMatMatAddPdS_S_lli --------------------------
	.section	.nv.info._Z15kernelMatMatAddPdS_S_lli,"",@"SHT_CUDA_INFO"
	.sectionflags	@""
	.align	4


	//----- nvinfo : EIATTR_CUDA_API_VERSION
	.align		4
        /*0000*/ 	.byte	0x04, 0x37
        /*0002*/ 	.short	(.L_7 - .L_6)
.L_6:
        /*0004*/ 	.word	0x00000082


	//----- nvinfo : EIATTR_KPARAM_INFO
	.align		4
.L_7:
        /*0008*/ 	.byte	0x04, 0x17
        /*000a*/ 	.short	(.L_9 - .L_8)
.L_8:
        /*000c*/ 	.word	0x00000000
        /*0010*/ 	.short	0x0005
        /*0012*/ 	.short	0x0028
        /*0014*/ 	.byte	0x00, 0xf0, 0x11, 0x00


	//----- nvinfo : EIATTR_KPARAM_INFO
	.align		4
.L_9:
        /*0018*/ 	.byte	0x04, 0x17
        /*001a*/ 	.short	(.L_11 - .L_10)
.L_10:
        /*001c*/ 	.word	0x00000000
        /*0020*/ 	.short	0x0004
        /*0022*/ 	.short	0x0020
        /*0024*/ 	.byte	0x00, 0xf0, 0x21, 0x00


	//----- nvinfo : EIATTR_KPARAM_INFO
	.align		4
.L_11:
        /*0028*/ 	.byte	0x04, 0x17
        /*002a*/ 	.short	(.L_13 - .L_12)
.L_12:
        /*002c*/ 	.word	0x00000000
        /*0030*/ 	.short	0x0003
        /*0032*/ 	.short	0x0018
        /*0034*/ 	.byte	0x00, 0xf0, 0x21, 0x00


	//----- nvinfo : EIATTR_KPARAM_INFO
	.align		4
.L_13:
        /*0038*/ 	.byte	0x04, 0x17
        /*003a*/ 	.short	(.L_15 - .L_14)
.L_14:
        /*003c*/ 	.word	0x00000000
        /*0040*/ 	.short	0x0002
        /*0042*/ 	.short	0x0010
        /*0044*/ 	.byte	0x00, 0xf5, 0x21, 0x00


	//----- nvinfo : EIATTR_KPARAM_INFO
	.align		4
.L_15:
        /*0048*/ 	.byte	0x04, 0x17
        /*004a*/ 	.short	(.L_17 - .L_16)
.L_16:
        /*004c*/ 	.word	0x00000000
        /*0050*/ 	.short	0x0001
        /*0052*/ 	.short	0x0008
        /*0054*/ 	.byte	0x00, 0xf5, 0x21, 0x00


	//----- nvinfo : EIATTR_KPARAM_INFO
	.align		4
.L_17:
        /*0058*/ 	.byte	0x04, 0x17
        /*005a*/ 	.short	(.L_19 - .L_18)
.L_18:
        /*005c*/ 	.word	0x00000000
        /*0060*/ 	.short	0x0000
        /*0062*/ 	.short	0x0000
        /*0064*/ 	.byte	0x00, 0xf5, 0x21, 0x00


	//----- nvinfo : EIATTR_SPARSE_MMA_MASK
	.align		4
.L_19:
        /*0068*/ 	.byte	0x03, 0x50
        /*006a*/ 	.short	0x0000


	//----- nvinfo : EIATTR_MAXREG_COUNT
	.align		4
        /*006c*/ 	.byte	0x03, 0x1b
        /*006e*/ 	.short	0x00ff


	//----- nvinfo : EIATTR_NUM_BARRIERS
	.align		4
        /*0070*/ 	.byte	0x02, 0x4c
        /*0072*/ 	.byte	0x01
	.zero		1


	//----- nvinfo : EIATTR_MERCURY_ISA_VERSION
	.align		4
        /*0074*/ 	.byte	0x03, 0x5f
        /*0076*/ 	.short	0x0101


	//----- nvinfo : EIATTR_VRC_CTA_INIT_COUNT
	.align		4
        /*0078*/ 	.byte	0x02, 0x4a
	.zero		1
	.zero		1


	//----- nvinfo : EIATTR_EXIT_INSTR_OFFSETS
	.align		4
        /*007c*/ 	.byte	0x04, 0x1c
        /*007e*/ 	.short	(.L_21 - .L_20)


	//   ....[0]....
.L_20:
        /*0080*/ 	.word	0x00001cb0


	//----- nvinfo : EIATTR_CRS_STACK_SIZE
	.align		4
.L_21:
        /*0084*/ 	.byte	0x04, 0x1e
        /*0086*/ 	.short	(.L_23 - .L_22)
.L_22:
        /*0088*/ 	.word	0x00000000


	//----- nvinfo : EIATTR_CBANK_PARAM_SIZE
	.align		4
.L_23:
        /*008c*/ 	.byte	0x03, 0x19
        /*008e*/ 	.short	0x002c


	//----- nvinfo : EIATTR_PARAM_CBANK
	.align		4
        /*0090*/ 	.byte	0x04, 0x0a
        /*0092*/ 	.short	(.L_25 - .L_24)
	.align		4
.L_24:
        /*0094*/ 	.word	index@(.nv.constant0._Z15kernelMatMatAddPdS_S_lli)
        /*0098*/ 	.short	0x0380
        /*009a*/ 	.short	0x002c


	//----- nvinfo : EIATTR_SW_WAR
	.align		4
.L_25:
        /*009c*/ 	.byte	0x04, 0x36
        /*009e*/ 	.short	(.L_27 - .L_26)
.L_26:
        /*00a0*/ 	.word	0x00000008
.L_27:


//--------------------- .nv.callgraph             --------------------------
	.section	.nv.callgraph,"",@"SHT_CUDA_CALLGRAPH"
	.align	4
	.sectionentsize	8
	.align		4
        /*0000*/ 	.word	0x00000000
	.align		4
        /*0004*/ 	.word	0xffffffff
	.align		4
        /*0008*/ 	.word	0x00000000
	.align		4
        /*000c*/ 	.word	0xfffffffe
	.align		4
        /*0010*/ 	.word	0x00000000
	.align		4
        /*0014*/ 	.word	0xfffffffd
	.align		4
        /*0018*/ 	.word	0x00000000
	.align		4
        /*001c*/ 	.word	0xfffffffc


//--------------------- .text._Z15kernelMatMatAddPdS_S_lli --------------------------
	.section	.text._Z15kernelMatMatAddPdS_S_lli,"ax",@progbits
	.align	128
        .global         _Z15kernelMatMatAddPdS_S_lli
        .type           _Z15kernelMatMatAddPdS_S_lli,@function
        .size           _Z15kernelMatMatAddPdS_S_lli,(.L_x_9 - _Z15kernelMatMatAddPdS_S_lli)
        .other          _Z15kernelMatMatAddPdS_S_lli,@"STO_CUDA_ENTRY STV_DEFAULT"
_Z15kernelMatMatAddPdS_S_lli:
.text._Z15kernelMatMatAddPdS_S_lli:
[----:B------:R-:W-:Y:S01]  /*0000*/  LDC R1, c[0x0][0x37c] ;  /* 0x0000df00ff017b82 */ /* 0x000fe20000000800 */
[----:B------:R-:W0:Y:S07]  /*0010*/  S2R R0, SR_TID.X ;  /* 0x0000000000007919 */ /* 0x000e2e0000002100 */
[----:B------:R-:W1:Y:S01]  /*0020*/  LDC.64 R10, c[0x0][0x398] ;  /* 0x0000e600ff0a7b82 */ /* 0x000e620000000a00 */
[----:B------:R-:W0:Y:S01]  /*0030*/  LDCU UR4, c[0x0][0x3a8] ;  /* 0x00007500ff0477ac */ /* 0x000e220008000800 */
[----:B------:R-:W-:Y:S01]  /*0040*/  BSSY.RECONVERGENT B0, `(.L_x_0) ;  /* 0x00001c5000007945 */ /* 0x000fe20003800200 */
[----:B------:R-:W0:Y:S01]  /*0050*/  S2R R3, SR_TID.Y ;  /* 0x0000000000037919 */ /* 0x000e220000002200 */
[----:B------:R-:W2:Y:S01]  /*0060*/  LDCU.64 UR6, c[0x0][0x3a0] ;  /* 0x00007400ff0677ac */ /* 0x000ea20008000a00 */
[----:B-1----:R-:W-:-:S04]  /*0070*/  ISETP.GE.U32.AND P0, PT, R10, 0x1, PT ;  /* 0x000000010a00780c */ /* 0x002fc80003f06070 */
[----:B------:R-:W-:Y:S01]  /*0080*/  ISETP.GE.AND.EX P0, PT, R11, RZ, PT, P0 ;  /* 0x000000ff0b00720c */ /* 0x000fe20003f06300 */
[----:B0-----:R-:W-:-:S05]  /*0090*/  IMAD R18, R0, UR4, R3 ;  /* 0x0000000400127c24 */ /* 0x001fca000f8e0203 */
[----:B--2---:R-:W-:Y:S02]  /*00a0*/  ISETP.GE.U32.AND P1, PT, R18, UR6, PT ;  /* 0x0000000612007c0c */ /* 0x004fe4000bf26070 */
[----:B------:R-:W-:-:S04]  /*00b0*/  SHF.R.S32.HI R29, RZ, 0x1f, R18 ;  /* 0x0000001fff1d7819 */ /* 0x000fc80000011412 */
[----:B------:R-:W-:-:S13]  /*00c0*/  ISETP.GE.OR.EX P0, PT, R29, UR7, !P0, P1 ;  /* 0x000000071d007c0c */ /* 0x000fda000c706710 */
[----:B------:R-:W-:Y:S05]  /*00d0*/  @P0 BRA `(.L_x_1) ;  /* 0x0000001800ec0947 */ /* 0x000fea0003800000 */
[----:B------:R-:W0:Y:S01]  /*00e0*/  LDC.64 R14, c[0x0][0x388] ;  /* 0x0000e200ff0e7b82 */ /* 0x000e220000000a00 */
[C---:B------:R-:W-:Y:S01]  /*00f0*/  LOP3.LUT R2, R10.reuse, 0xf, RZ, 0xc0, !PT ;  /* 0x0000000f0a027812 */ /* 0x040fe200078ec0ff */
[C---:B------:R-:W-:Y:S01]  /*0100*/  IMAD.SHL.U32 R9, R10.reuse, 0x8, RZ ;  /* 0x000000080a097824 */ /* 0x040fe200078e00ff */
[----:B------:R-:W-:Y:S02]  /*0110*/  LOP3.LUT R4, R10, 0x7, RZ, 0xc0, !PT ;  /* 0x000000070a047812 */ /* 0x000fe400078ec0ff */
[----:B------:R-:W-:Y:S02]  /*0120*/  IADD3 R6, P2, PT, R2, -0x1, RZ ;  /* 0xffffffff02067810 */ /* 0x000fe40007f5e0ff */
[----:B------:R-:W-:Y:S01]  /*0130*/  IADD3 R5, P3, PT, R4, -0x1, RZ ;  /* 0xffffffff04057810 */ /* 0x000fe20007f7e0ff */
[----:B------:R-:W1:Y:S01]  /*0140*/  LDC.64 R12, c[0x0][0x390] ;  /* 0x0000e400ff0c7b82 */ /* 0x000e620000000a00 */
[----:B------:R-:W-:Y:S01]  /*0150*/  ISETP.GE.U32.AND P0, PT, R6, 0x7, PT ;  /* 0x000000070600780c */ /* 0x000fe20003f06070 */
[----:B------:R-:W-:Y:S01]  /*0160*/  IMAD.X R6, RZ, RZ, -0x1, P2 ;  /* 0xffffffffff067424 */ /* 0x000fe200010e06ff */
[----:B------:R-:W-:Y:S01]  /*0170*/  ISETP.GE.U32.AND P1, PT, R5, 0x3, PT ;  /* 0x000000030500780c */ /* 0x000fe20003f26070 */
[----:B------:R-:W-:Y:S01]  /*0180*/  IMAD.X R5, RZ, RZ, -0x1, P3 ;  /* 0xffffffffff057424 */ /* 0x000fe200018e06ff */
[----:B------:R-:W-:-:S02]  /*0190*/  LOP3.LUT R7, R10, 0xfffffff0, RZ, 0xc0, !PT ;  /* 0xfffffff00a077812 */ /* 0x000fc400078ec0ff */
[----:B------:R-:W-:Y:S01]  /*01a0*/  ISETP.GE.U32.AND.EX P0, PT, R6, RZ, PT, P0 ;  /* 0x000000ff0600720c */ /* 0x000fe20003f06100 */
[----:B------:R-:W2:Y:S01]  /*01b0*/  LDC.64 R16, c[0x0][0x358] ;  /* 0x0000d600ff107b82 */ /* 0x000ea20000000a00 */
[----:B------:R-:W-:Y:S02]  /*01c0*/  ISETP.GE.U32.AND.EX P1, PT, R5, RZ, PT, P1 ;  /* 0x000000ff0500720c */ /* 0x000fe40003f26110 */
[----:B------:R-:W-:Y:S02]  /*01d0*/  LOP3.LUT R5, R11, 0x7fffffff, RZ, 0xc0, !PT ;  /* 0x7fffffff0b057812 */ /* 0x000fe400078ec0ff */
[C---:B------:R-:W-:Y:S01]  /*01e0*/  SHF.L.U64.HI R6, R10.reuse, 0x3, R11 ;  /* 0x000000030a067819 */ /* 0x040fe2000001020b */
[----:B------:R-:W-:Y:S01]  /*01f0*/  IMAD.MOV.U32 R11, RZ, RZ, R18 ;  /* 0x000000ffff0b7224 */ /* 0x000fe200078e0012 */
[----:B------:R-:W-:Y:S01]  /*0200*/  LOP3.LUT R8, R10, 0x3, RZ, 0xc0, !PT ;  /* 0x000000030a087812 */ /* 0x000fe200078ec0ff */
[----:B------:R-:W-:Y:S01]  /*0210*/  IMAD.MOV.U32 R10, RZ, RZ, RZ ;  /* 0x000000ffff0a7224 */ /* 0x000fe200078e00ff */
[----:B0-----:R-:W-:-:S05]  /*0220*/  IADD3 R14, P2, PT, R14, 0x40, RZ ;  /* 0x000000400e0e7810 */ /* 0x001fca0007f5e0ff */
[----:B------:R-:W-:Y:S01]  /*0230*/  IMAD.X R15, RZ, RZ, R15, P2 ;  /* 0x000000ffff0f7224 */ /* 0x000fe200010e060f */
[----:B-1----:R-:W-:-:S05]  /*0240*/  IADD3 R12, P3, PT, R12, 0x40, RZ ;  /* 0x000000400c0c7810 */ /* 0x002fca0007f7e0ff */
[----:B------:R-:W-:-:S08]  /*0250*/  IMAD.X R13, RZ, RZ, R13, P3 ;  /* 0x000000ffff0d7224 */ /* 0x000fd000018e060d */
.L_x_7:
[----:B------:R-:W0:Y:S01]  /*0260*/  LDC.64 R18, c[0x0][0x398] ;  /* 0x0000e600ff127b82 */ /* 0x000e220000000a00 */
[----:B------:R-:W-:Y:S02]  /*0270*/  IMAD.MOV.U32 R28, RZ, RZ, RZ ;  /* 0x000000ffff1c7224 */ /* 0x000fe400078e00ff */
[----:B------:R-:W-:Y:S01]  /*0280*/  IMAD.MOV.U32 R21, RZ, RZ, RZ ;  /* 0x000000ffff157224 */ /* 0x000fe200078e00ff */
[----:B0-----:R-:W-:-:S04]  /*0290*/  ISETP.GE.U32.AND P2, PT, R18, 0x10, PT ;  /* 0x000000101200780c */ /* 0x001fc80003f46070 */
[----:B------:R-:W-:-:S13]  /*02a0*/  ISETP.GE.U32.AND.EX P2, PT, R19, RZ, PT, P2 ;  /* 0x000000ff1300720c */ /* 0x000fda0003f46120 */
[----:B-1-34-:R-:W-:Y:S05]  /*02b0*/  @!P2 BRA `(.L_x_2) ;  /* 0x00000004008ca947 */ /* 0x01afea0003800000 */
[----:B------:R-:W0:Y:S01]  /*02c0*/  LDCU.64 UR4, c[0x0][0x380] ;  /* 0x00007000ff0477ac */ /* 0x000e220008000a00 */
[----:B------:R-:W-:Y:S02]  /*02d0*/  IMAD R20, R6, R11, RZ ;  /* 0x0000000b06147224 */ /* 0x000fe400078e02ff */
[----:B------:R-:W-:-:S04]  /*02e0*/  IMAD.WIDE.U32 R22, R11, R9, R14 ;  /* 0x000000090b167225 */ /* 0x000fc800078e000e */
[-C--:B------:R-:W-:Y:S02]  /*02f0*/  IMAD R25, R29, R9.reuse, R20 ;  /* 0x000000091d197224 */ /* 0x080fe400078e0214 */
[----:B------:R-:W-:-:S04]  /*0300*/  IMAD.WIDE.U32 R30, R11, R9, R12 ;  /* 0x000000090b1e7225 */ /* 0x000fc800078e000c */
[C---:B------:R-:W-:Y:S02]  /*0310*/  IMAD.IADD R33, R25.reuse, 0x1, R23 ;  /* 0x0000000119217824 */ /* 0x040fe400078e0217 */
[----:B------:R-:W-:Y:S02]  /*0320*/  IMAD.IADD R31, R25, 0x1, R31 ;  /* 0x00000001191f7824 */ /* 0x000fe400078e021f */
[----:B------:R-:W-:Y:S02]  /*0330*/  IMAD.MOV.U32 R32, RZ, RZ, R7 ;  /* 0x000000ffff207224 */ /* 0x000fe400078e0007 */
[----:B0-----:R-:W-:-:S04]  /*0340*/  IMAD.WIDE.U32 R20, R11, R9, UR4 ;  /* 0x000000040b147e25 */ /* 0x001fc8000f8e0009 */
[----:B------:R-:W-:Y:S01]  /*0350*/  IMAD.MOV.U32 R28, RZ, RZ, R5 ;  /* 0x000000ffff1c7224 */ /* 0x000fe200078e0005 */
[----:B------:R-:W-:Y:S01]  /*0360*/  IADD3 R24, P2, PT, R20, 0x40, RZ ;  /* 0x0000004014187810 */ /* 0x000fe20007f5e0ff */
[----:B------:R-:W-:-:S04]  /*0370*/  IMAD.MOV.U32 R20, RZ, RZ, R22 ;  /* 0x000000ffff147224 */ /* 0x000fc800078e0016 */
[----:B------:R-:W-:-:S08]  /*0380*/  IMAD.X R25, R21, 0x1, R25, P2 ;  /* 0x0000000115197824 */ /* 0x000fd000010e0619 */
.L_x_3:
[C---:B--2---:R-:W-:Y:S01]  /*0390*/  R2UR UR4, R16.reuse ;  /* 0x00000000100472ca */ /* 0x044fe200000e0000 */
[----:B------:R-:W-:Y:S01]  /*03a0*/  IMAD.MOV.U32 R21, RZ, RZ, R33 ;  /* 0x000000ffff157224 */ /* 0x000fe200078e0021 */
[C---:B------:R-:W-:Y:S02]  /*03b0*/  R2UR UR5, R17.reuse ;  /* 0x00000000110572ca */ /* 0x040fe400000e0000 */
[----:B------:R-:W-:Y:S02]  /*03c0*/  R2UR UR6, R16 ;  /* 0x00000000100672ca */ /* 0x000fe400000e0000 */
[----:B------:R-:W-:-:S09]  /*03d0*/  R2UR UR7, R17 ;  /* 0x00000000110772ca */ /* 0x000fd200000e0000 */
[----:B-1----:R-:W2:Y:S04]  /*03e0*/  LDG.E.64 R22, desc[UR4][R24.64+-0x40] ;  /* 0xffffc00418167981 */ /* 0x002ea8000c1e1b00 */
[----:B------:R-:W2:Y:S01]  /*03f0*/  LDG.E.64 R34, desc[UR6][R20.64+-0x40] ;  /* 0xffffc00614227981 */ /* 0x000ea2000c1e1b00 */
[----:B------:R-:W-:Y:S02]  /*0400*/  R2UR UR8, R16 ;  /* 0x00000000100872ca */ /* 0x000fe400000e0000 */
[----:B------:R-:W-:Y:S01]  /*0410*/  R2UR UR9, R17 ;  /* 0x00000000110972ca */ /* 0x000fe200000e0000 */
[----:B--2---:R-:W-:Y:S01]  /*0420*/  DADD R34, R22, R34 ;  /* 0x0000000016227229 */ /* 0x004fe20000000022 */
[----:B------:R-:W-:Y:S02]  /*0430*/  IMAD.MOV.U32 R22, RZ, RZ, R30 ;  /* 0x000000ffff167224 */ /* 0x000fe400078e001e */
[----:B------:R-:W-:-:S05]  /*0440*/  IMAD.MOV.U32 R23, RZ, RZ, R31 ;  /* 0x000000ffff177224 */ /* 0x000fca00078e001f */
[----:B------:R0:W-:Y:S04]  /*0450*/  STG.E.64 desc[UR4][R22.64+-0x40], R34 ;  /* 0xffffc02216007986 */ /* 0x0001e8000c101b04 */
[----:B------:R-:W2:Y:S04]  /*0460*/  LDG.E.64 R30, desc[UR6][R24.64+-0x38] ;  /* 0xffffc806181e7981 */ /* 0x000ea8000c1e1b00 */
[----:B------:R-:W2:Y:S02]  /*0470*/  LDG.E.64 R26, desc[UR8][R20.64+-0x38] ;  /* 0xffffc808141a7981 */ /* 0x000ea4000c1e1b00 */
[----:B--2---:R-:W-:-:S07]  /*0480*/  DADD R36, R30, R26 ;  /* 0x000000001e247229 */ /* 0x004fce000000001a */
[----:B------:R1:W-:Y:S04]  /*0490*/  STG.E.64 desc[UR4][R22.64+-0x38], R36 ;  /* 0xffffc82416007986 */ /* 0x0003e8000c101b04 */
[----:B------:R-:W0:Y:S04]  /*04a0*/  LDG.E.64 R30, desc[UR6][R24.64+-0x30] ;  /* 0xffffd006181e7981 */ /* 0x000e28000c1e1b00 */
[----:B------:R-:W0:Y:S02]  /*04b0*/  LDG.E.64 R26, desc[UR8][R20.64+-0x30] ;  /* 0xffffd008141a7981 */ /* 0x000e24000c1e1b00 */
[----:B0-----:R-:W-:-:S07]  /*04c0*/  DADD R34, R30, R26 ;  /* 0x000000001e227229 */ /* 0x001fce000000001a */
[----:B------:R0:W-:Y:S04]  /*04d0*/  STG.E.64 desc[UR4][R22.64+-0x30], R34 ;  /* 0xffffd02216007986 */ /* 0x0001e8000c101b04 */
[----:B------:R-:W1:Y:S04]  /*04e0*/  LDG.E.64 R30, desc[UR6][R24.64+-0x28] ;  /* 0xffffd806181e7981 */ /* 0x000e68000c1e1b00 */
[----:B------:R-:W1:Y:S02]  /*04f0*/  LDG.E.64 R26, desc[UR8][R20.64+-0x28] ;  /* 0xffffd808141a7981 */ /* 0x000e64000c1e1b00 */
[----:B-1----:R-:W-:-:S07]  /*0500*/  DADD R36, R30, R26 ;  /* 0x000000001e247229 */ /* 0x002fce000000001a */
        /* <DEDUP_REMOVED lines=42> */
[----:B------:R-:W0:Y:S01]  /*07b0*/  LDG.E.64 R26, desc[UR8][R20.64+0x30] ;  /* 0x00003008141a7981 */ /* 0x000e22000c1e1b00 */
[----:B------:R-:W-:Y:S01]  /*07c0*/  IADD3 R32, P2, PT, R32, -0x10, RZ ;  /* 0xfffffff020207810 */ /* 0x000fe20007f5e0ff */
[----:B0-----:R-:W-:-:S07]  /*07d0*/  DADD R34, R30, R26 ;  /* 0x000000001e227229 */ /* 0x001fce000000001a */
[----:B------:R1:W-:Y:S04]  /*07e0*/  STG.E.64 desc[UR4][R22.64+0x30], R34 ;  /* 0x0000302216007986 */ /* 0x0003e8000c101b04 */
[----:B------:R0:W2:Y:S04]  /*07f0*/  LDG.E.64 R30, desc[UR6][R24.64+0x38] ;  /* 0x00003806181e7981 */ /* 0x0000a8000c1e1b00 */
[----:B------:R3:W2:Y:S01]  /*0800*/  LDG.E.64 R26, desc[UR8][R20.64+0x38] ;  /* 0x00003808141a7981 */ /* 0x0006a2000c1e1b00 */
[----:B------:R-:W-:Y:S02]  /*0810*/  IADD3.X R28, PT, PT, R28, -0x1, RZ, P2, !PT ;  /* 0xffffffff1c1c7810 */ /* 0x000fe400017fe4ff */
[----:B------:R-:W-:-:S02]  /*0820*/  ISETP.NE.U32.AND P2, PT, R32, RZ, PT ;  /* 0x000000ff2000720c */ /* 0x000fc40003f45070 */
[----:B0-----:R-:W-:Y:S02]  /*0830*/  IADD3 R24, P3, PT, R24, 0x80, RZ ;  /* 0x0000008018187810 */ /* 0x001fe40007f7e0ff */
[----:B------:R-:W-:Y:S02]  /*0840*/  ISETP.NE.AND.EX P2, PT, R28, RZ, PT, P2 ;  /* 0x000000ff1c00720c */ /* 0x000fe40003f45320 */
[----:B---3--:R-:W-:Y:S01]  /*0850*/  IADD3 R20, P4, PT, R20, 0x80, RZ ;  /* 0x0000008014147810 */ /* 0x008fe20007f9e0ff */
[----:B------:R-:W-:-:S04]  /*0860*/  IMAD.X R25, RZ, RZ, R25, P3 ;  /* 0x000000ffff197224 */ /* 0x000fc800018e0619 */
[----:B------:R-:W-:Y:S01]  /*0870*/  IMAD.X R33, RZ, RZ, R21, P4 ;  /* 0x000000ffff217224 */ /* 0x000fe200020e0615 */
[----:B--2---:R-:W-:Y:S01]  /*0880*/  DADD R26, R30, R26 ;  /* 0x000000001e1a7229 */ /* 0x004fe2000000001a */
[----:B------:R-:W-:-:S06]  /*0890*/  IADD3 R30, P5, PT, R22, 0x80, RZ ;  /* 0x00000080161e7810 */ /* 0x000fcc0007fbe0ff */
[----:B------:R1:W-:Y:S01]  /*08a0*/  STG.E.64 desc[UR4][R22.64+0x38], R26 ;  /* 0x0000381a16007986 */ /* 0x0003e2000c101b04 */
[----:B------:R-:W-:Y:S01]  /*08b0*/  IMAD.X R31, RZ, RZ, R23, P5 ;  /* 0x000000ffff1f7224 */ /* 0x000fe200028e0617 */
[----:B------:R-:W-:Y:S06]  /*08c0*/  @P2 BRA `(.L_x_3) ;  /* 0xfffffff800b02947 */ /* 0x000fec000383ffff */
[----:B------:R-:W-:Y:S02]  /*08d0*/  IMAD.MOV.U32 R28, RZ, RZ, R7 ;  /* 0x000000ffff1c7224 */ /* 0x000fe400078e0007 */
[----:B------:R-:W-:-:S07]  /*08e0*/  IMAD.MOV.U32 R21, RZ, RZ, R5 ;  /* 0x000000ffff157224 */ /* 0x000fce00078e0005 */
.L_x_2:
[----:B------:R-:W-:-:S04]  /*08f0*/  ISETP.NE.U32.AND P2, PT, R2, RZ, PT ;  /* 0x000000ff0200720c */ /* 0x000fc80003f45070 */
[----:B------:R-:W-:-:S13]  /*0900*/  ISETP.NE.AND.EX P2, PT, RZ, RZ, PT, P2 ;  /* 0x000000ffff00720c */ /* 0x000fda0003f45320 */
[----:B------:R-:W-:Y:S05]  /*0910*/  @!P2 BRA `(.L_x_4) ;  /* 0x0000001000b4a947 */ /* 0x000fea0003800000 */
[----:B------:R-:W-:-:S04]  /*0920*/  ISETP.NE.U32.AND P2, PT, R4, RZ, PT ;  /* 0x000000ff0400720c */ /* 0x000fc80003f45070 */
[----:B------:R-:W-:Y:S01]  /*0930*/  ISETP.NE.AND.EX P2, PT, RZ, RZ, PT, P2 ;  /* 0x000000ffff00720c */ /* 0x000fe20003f45320 */
[----:B------:R-:W-:-:S12]  /*0940*/  @!P0 BRA `(.L_x_5) ;  /* 0x00000008003c8947 */ /* 0x000fd80003800000 */
[----:B------:R-:W0:Y:S01]  /*0950*/  LDCU.128 UR4, c[0x0][0x380] ;  /* 0x00007000ff0477ac */ /* 0x000e220008000c00 */
[-C--:B------:R-:W-:Y:S01]  /*0960*/  IMAD R24, R29, R18.reuse, RZ ;  /* 0x000000121d187224 */ /* 0x080fe200078e02ff */
[C---:B--2---:R-:W-:Y:S01]  /*0970*/  R2UR UR8, R16.reuse ;  /* 0x00000000100872ca */ /* 0x044fe200000e0000 */
[----:B------:R-:W-:Y:S01]  /*0980*/  IMAD.MOV.U32 R20, RZ, RZ, R28 ;  /* 0x000000ffff147224 */ /* 0x000fe200078e001c */
[----:B------:R-:W-:Y:S01]  /*0990*/  R2UR UR9, R17 ;  /* 0x00000000110972ca */ /* 0x000fe200000e0000 */
[C---:B------:R-:W-:Y:S01]  /*09a0*/  IMAD R31, R11.reuse, R19, R24 ;  /* 0x000000130b1f7224 */ /* 0x040fe200078e0218 */
[----:B------:R-:W-:Y:S01]  /*09b0*/  R2UR UR10, R16 ;  /* 0x00000000100a72ca */ /* 0x000fe200000e0000 */
[----:B-1----:R-:W-:Y:S01]  /*09c0*/  IMAD.WIDE.U32 R22, R11, R18, R20 ;  /* 0x000000120b167225 */ /* 0x002fe200078e0014 */
[----:B------:R-:W-:-:S03]  /*09d0*/  R2UR UR11, R17 ;  /* 0x00000000110b72ca */ /* 0x000fc600000e0000 */
[----:B------:R-:W-:Y:S02]  /*09e0*/  IMAD.IADD R21, R23, 0x1, R31 ;  /* 0x0000000117157824 */ /* 0x000fe400078e021f */
[----:B------:R-:W-:-:S03]  /*09f0*/  IMAD.SHL.U32 R36, R22, 0x8, RZ ;  /* 0x0000000816247824 */ /* 0x000fc600078e00ff */
[----:B------:R-:W-:Y:S02]  /*0a00*/  SHF.L.U64.HI R22, R22, 0x3, R21 ;  /* 0x0000000316167819 */ /* 0x000fe40000010215 */
[C---:B0-----:R-:W-:Y:S02]  /*0a10*/  IADD3 R20, P3, PT, R36.reuse, UR4, RZ ;  /* 0x0000000424147c10 */ /* 0x041fe4000ff7e0ff */
[----:B------:R-:W-:Y:S02]  /*0a20*/  IADD3 R34, P4, PT, R36, UR6, RZ ;  /* 0x0000000624227c10 */ /* 0x000fe4000ff9e0ff */
[C---:B------:R-:W-:Y:S02]  /*0a30*/  IADD3.X R21, PT, PT, R22.reuse, UR5, RZ, P3, !PT ;  /* 0x0000000516157c10 */ /* 0x040fe40009ffe4ff */
[----:B------:R-:W-:-:S04]  /*0a40*/  IADD3.X R35, PT, PT, R22, UR7, RZ, P4, !PT ;  /* 0x0000000716237c10 */ /* 0x000fc8000a7fe4ff */
[----:B------:R-:W2:Y:S01]  /*0a50*/  LDG.E.64 R20, desc[UR8][R20.64] ;  /* 0x0000000814147981 */ /* 0x000ea2000c1e1b00 */
[----:B------:R-:W0:Y:S03]  /*0a60*/  LDCU.64 UR8, c[0x0][0x390] ;  /* 0x00007200ff0877ac */ /* 0x000e260008000a00 */
[----:B------:R1:W2:Y:S01]  /*0a70*/  LDG.E.64 R24, desc[UR10][R34.64] ;  /* 0x0000000a22187981 */ /* 0x0002a2000c1e1b00 */
[----:B------:R-:W-:Y:S01]  /*0a80*/  VIADD R32, R28, 0x1 ;  /* 0x000000011c207836 */ /* 0x000fe20000000000 */
[C---:B------:R-:W-:Y:S01]  /*0a90*/  R2UR UR12, R16.reuse ;  /* 0x00000000100c72ca */ /* 0x040fe200000e0000 */
[----:B------:R-:W-:Y:S01]  /*0aa0*/  IMAD.MOV.U32 R33, RZ, RZ, RZ ;  /* 0x000000ffff217224 */ /* 0x000fe200078e00ff */
[----:B------:R-:W-:Y:S02]  /*0ab0*/  R2UR UR13, R17 ;  /* 0x00000000110d72ca */ /* 0x000fe400000e0000 */
[----:B------:R-:W-:Y:S01]  /*0ac0*/  R2UR UR14, R16 ;  /* 0x00000000100e72ca */ /* 0x000fe200000e0000 */
[----:B------:R-:W-:Y:S01]  /*0ad0*/  IMAD.WIDE.U32 R32, R11, R18, R32 ;  /* 0x000000120b207225 */ /* 0x000fe200078e0020 */
[----:B------:R-:W-:-:S03]  /*0ae0*/  R2UR UR15, R17 ;  /* 0x00000000110f72ca */ /* 0x000fc600000e0000 */
[----:B------:R-:W-:Y:S02]  /*0af0*/  IMAD.IADD R23, R31, 0x1, R33 ;  /* 0x000000011f177824 */ /* 0x000fe400078e0221 */
[----:B------:R-:W-:Y:S01]  /*0b00*/  IMAD.SHL.U32 R26, R32, 0x8, RZ ;  /* 0x00000008201a7824 */ /* 0x000fe200078e00ff */
[----:B0-----:R-:W-:Y:S02]  /*0b10*/  IADD3 R36, P3, PT, R36, UR8, RZ ;  /* 0x0000000824247c10 */ /* 0x001fe4000ff7e0ff */
[----:B------:R-:W-:Y:S02]  /*0b20*/  SHF.L.U64.HI R23, R32, 0x3, R23 ;  /* 0x0000000320177819 */ /* 0x000fe40000010217 */
[----:B-1----:R-:W-:Y:S02]  /*0b30*/  IADD3 R34, P5, PT, R26, UR6, RZ ;  /* 0x000000061a227c10 */ /* 0x002fe4000ffbe0ff */
[----:B------:R-:W-:Y:S02]  /*0b40*/  IADD3.X R37, PT, PT, R22, UR9, RZ, P3, !PT ;  /* 0x0000000916257c10 */ /* 0x000fe40009ffe4ff */
[----:B------:R-:W-:Y:S01]  /*0b50*/  IADD3.X R35, PT, PT, R23, UR7, RZ, P5, !PT ;  /* 0x0000000717237c10 */ /* 0x000fe2000affe4ff */
[----:B--2---:R-:W-:Y:S01]  /*0b60*/  DADD R24, R20, R24 ;  /* 0x0000000014187229 */ /* 0x004fe20000000018 */
[----:B------:R-:W-:-:S04]  /*0b70*/  IADD3 R20, P4, PT, R26, UR4, RZ ;  /* 0x000000041a147c10 */ /* 0x000fc8000ff9e0ff */
[----:B------:R-:W-:Y:S02]  /*0b80*/  IADD3.X R21, PT, PT, R23, UR5, RZ, P4, !PT ;  /* 0x0000000517157c10 */ /* 0x000fe4000a7fe4ff */
[----:B------:R0:W-:Y:S04]  /*0b90*/  STG.E.64 desc[UR10][R36.64], R24 ;  /* 0x0000001824007986 */ /* 0x0001e8000c101b0a */
[----:B------:R1:W2:Y:S04]  /*0ba0*/  LDG.E.64 R32, desc[UR14][R34.64] ;  /* 0x0000000e22207981 */ /* 0x0002a8000c1e1b00 */
[----:B------:R-:W2:Y:S01]  /*0bb0*/  LDG.E.64 R20, desc[UR12][R20.64] ;  /* 0x0000000c14147981 */ /* 0x000ea2000c1e1b00 */
[----:B-1----:R-:W-:-:S02]  /*0bc0*/  VIADD R34, R28, 0x2 ;  /* 0x000000021c227836 */ /* 0x002fc40000000000 */
[----:B------:R-:W-:Y:S02]  /*0bd0*/  IMAD.MOV.U32 R35, RZ, RZ, RZ ;  /* 0x000000ffff237224 */ /* 0x000fe400078e00ff */
[----:B0-----:R-:W-:-:S04]  /*0be0*/  IMAD.WIDE.U32 R24, R11, R18, R34 ;  /* 0x000000120b187225 */ /* 0x001fc800078e0022 */
[----:B------:R-:W-:Y:S02]  /*0bf0*/  IMAD.IADD R27, R31, 0x1, R25 ;  /* 0x000000011f1b7824 */ /* 0x000fe400078e0219 */
[----:B------:R-:W-:Y:S01]  /*0c00*/  IMAD.SHL.U32 R36, R24, 0x8, RZ ;  /* 0x0000000818247824 */ /* 0x000fe200078e00ff */
[----:B------:R-:W-:Y:S02]  /*0c10*/  IADD3 R26, P3, PT, R26, UR8, RZ ;  /* 0x000000081a1a7c10 */ /* 0x000fe4000ff7e0ff */
[----:B------:R-:W-:Y:S02]  /*0c20*/  SHF.L.U64.HI R24, R24, 0x3, R27 ;  /* 0x0000000318187819 */ /* 0x000fe4000001021b */
[C---:B------:R-:W-:Y:S02]  /*0c30*/  IADD3 R22, P4, PT, R36.reuse, UR4, RZ ;  /* 0x0000000424167c10 */ /* 0x040fe4000ff9e0ff */
[----:B------:R-:W-:Y:S02]  /*0c40*/  IADD3 R34, P5, PT, R36, UR6, RZ ;  /* 0x0000000624227c10 */ /* 0x000fe4000ffbe0ff */
[----:B------:R-:W-:-:S02]  /*0c50*/  IADD3.X R27, PT, PT, R23, UR9, RZ, P3, !PT ;  /* 0x00000009171b7c10 */ /* 0x000fc40009ffe4ff */
[C---:B------:R-:W-:Y:S02]  /*0c60*/  IADD3.X R23, PT, PT, R24.reuse, UR5, RZ, P4, !PT ;  /* 0x0000000518177c10 */ /* 0x040fe4000a7fe4ff */
[----:B------:R-:W-:Y:S01]  /*0c70*/  IADD3.X R35, PT, PT, R24, UR7, RZ, P5, !PT ;  /* 0x0000000718237c10 */ /* 0x000fe2000affe4ff */
[----:B--2---:R-:W-:-:S07]  /*0c80*/  DADD R32, R20, R32 ;  /* 0x0000000014207229 */ /* 0x004fce0000000020 */
[----:B------:R0:W-:Y:S04]  /*0c90*/  STG.E.64 desc[UR10][R26.64], R32 ;  /* 0x000000201a007986 */ /* 0x0001e8000c101b0a */
[----:B------:R-:W2:Y:S04]  /*0ca0*/  LDG.E.64 R22, desc[UR12][R22.64] ;  /* 0x0000000c16167981 */ /* 0x000ea8000c1e1b00 */
[----:B------:R1:W2:Y:S02]  /*0cb0*/  LDG.E.64 R20, desc[UR14][R34.64] ;  /* 0x0000000e22147981 */ /* 0x0002a4000c1e1b00 */
[----:B-1----:R-:W-:-:S02]  /*0cc0*/  VIADD R34, R28, 0x3 ;  /* 0x000000031c227836 */ /* 0x002fc40000000000 */
[----:B------:R-:W-:Y:S02]  /*0cd0*/  IMAD.MOV.U32 R35, RZ, RZ, RZ ;  /* 0x000000ffff237224 */ /* 0x000fe400078e00ff */
[----:B0-----:R-:W-:-:S04]  /*0ce0*/  IMAD.WIDE.U32 R26, R11, R18, R34 ;  /* 0x000000120b1a7225 */ /* 0x001fc800078e0022 */
[----:B------:R-:W-:Y:S02]  /*0cf0*/  IMAD.IADD R25, R31, 0x1, R27 ;  /* 0x000000011f197824 */ /* 0x000fe400078e021b */
[----:B------:R-:W-:Y:S01]  /*0d00*/  IMAD.SHL.U32 R32, R26, 0x8, RZ ;  /* 0x000000081a207824 */ /* 0x000fe200078e00ff */
[----:B------:R-:W-:Y:S02]  /*0d10*/  IADD3 R36, P3, PT, R36, UR8, RZ ;  /* 0x0000000824247c10 */ /* 0x000fe4000ff7e0ff */
[----:B------:R-:W-:Y:S02]  /*0d20*/  SHF.L.U64.HI R25, R26, 0x3, R25 ;  /* 0x000000031a197819 */ /* 0x000fe40000010219 */
[----:B------:R-:W-:Y:S02]  /*0d30*/  IADD3 R34, P5, PT, R32, UR6, RZ ;  /* 0x0000000620227c10 */ /* 0x000fe4000ffbe0ff */
[----:B------:R-:W-:Y:S02]  /*0d40*/  IADD3.X R37, PT, PT, R24, UR9, RZ, P3, !PT ;  /* 0x0000000918257c10 */ /* 0x000fe40009ffe4ff */
[----:B------:R-:W-:Y:S01]  /*0d50*/  IADD3.X R35, PT, PT, R25, UR7, RZ, P5, !PT ;  /* 0x0000000719237c10 */ /* 0x000fe2000affe4ff */
[----:B--2---:R-:W-:Y:S01]  /*0d60*/  DADD R20, R22, R20 ;  /* 0x0000000016147229 */ /* 0x004fe20000000014 */
[----:B------:R-:W-:-:S04]  /*0d70*/  IADD3 R22, P4, PT, R32, UR4, RZ ;  /* 0x0000000420167c10 */ /* 0x000fc8000ff9e0ff */
[----:B------:R-:W-:Y:S02]  /*0d80*/  IADD3.X R23, PT, PT, R25, UR5, RZ, P4, !PT ;  /* 0x0000000519177c10 */ /* 0x000fe4000a7fe4ff */
[----:B------:R0:W-:Y:S04]  /*0d90*/  STG.E.64 desc[UR10][R36.64], R20 ;  /* 0x0000001424007986 */ /* 0x0001e8000c101b0a */
[----:B------:R-:W2:Y:S04]  /*0da0*/  LDG.E.64 R22, desc[UR12][R22.64] ;  /* 0x0000000c16167981 */ /* 0x000ea8000c1e1b00 */
[----:B0-----:R0:W2:Y:S01]  /*0db0*/  LDG.E.64 R20, desc[UR14][R34.64] ;  /* 0x0000000e22147981 */ /* 0x0010a2000c1e1b00 */
[----:B------:R-:W-:-:S02]  /*0dc0*/  VIADD R26, R28, 0x4 ;  /* 0x000000041c1a7836 */ /* 0x000fc40000000000 */
[----:B------:R-:W-:Y:S02]  /*0dd0*/  IMAD.MOV.U32 R27, RZ, RZ, RZ ;  /* 0x000000ffff1b7224 */ /* 0x000fe400078e00ff */
[----:B------:R-:W-:-:S04]  /*0de0*/  IMAD.WIDE.U32 R26, R11, R18, R26 ;  /* 0x000000120b1a7225 */ /* 0x000fc800078e001a */
[----:B------:R-:W-:Y:S02]  /*0df0*/  IMAD.IADD R27, R31, 0x1, R27 ;  /* 0x000000011f1b7824 */ /* 0x000fe400078e021b */
[----:B------:R-:W-:Y:S01]  /*0e00*/  IMAD.SHL.U32 R36, R26, 0x8, RZ ;  /* 0x000000081a247824 */ /* 0x000fe200078e00ff */
[----:B------:R-:W-:Y:S02]  /*0e10*/  IADD3 R32, P3, PT, R32, UR8, RZ ;  /* 0x0000000820207c10 */ /* 0x000fe4000ff7e0ff */
[----:B------:R-:W-:Y:S02]  /*0e20*/  SHF.L.U64.HI R26, R26, 0x3, R27 ;  /* 0x000000031a1a7819 */ /* 0x000fe4000001021b */
[C---:B------:R-:W-:Y:S02]  /*0e30*/  IADD3 R24, P4, PT, R36.reuse, UR4, RZ ;  /* 0x0000000424187c10 */ /* 0x040fe4000ff9e0ff */
[----:B0-----:R-:W-:Y:S02]  /*0e40*/  IADD3 R34, P5, PT, R36, UR6, RZ ;  /* 0x0000000624227c10 */ /* 0x001fe4000ffbe0ff */
[----:B------:R-:W-:-:S02]  /*0e50*/  IADD3.X R33, PT, PT, R25, UR9, RZ, P3, !PT ;  /* 0x0000000919217c10 */ /* 0x000fc40009ffe4ff */
[C---:B------:R-:W-:Y:S02]  /*0e60*/  IADD3.X R25, PT, PT, R26.reuse, UR5, RZ, P4, !PT ;  /* 0x000000051a197c10 */ /* 0x040fe4000a7fe4ff */
[----:B------:R-:W-:Y:S01]  /*0e70*/  IADD3.X R35, PT, PT, R26, UR7, RZ, P5, !PT ;  /* 0x000000071a237c10 */ /* 0x000fe2000affe4ff */
[----:B--2---:R-:W-:-:S07]  /*0e80*/  DADD R20, R22, R20 ;  /* 0x0000000016147229 */ /* 0x004fce0000000014 */
[----:B------:R0:W-:Y:S04]  /*0e90*/  STG.E.64 desc[UR10][R32.64], R20 ;  /* 0x0000001420007986 */ /* 0x0001e8000c101b0a */
[----:B------:R-:W2:Y:S04]  /*0ea0*/  LDG.E.64 R24, desc[UR12][R24.64] ;  /* 0x0000000c18187981 */ /* 0x000ea8000c1e1b00 */
[----:B0-----:R-:W2:Y:S01]  /*0eb0*/  LDG.E.64 R20, desc[UR14][R34.64] ;  /* 0x0000000e22147981 */ /* 0x001ea2000c1e1b00 */
[----:B------:R-:W-:Y:S02]  /*0ec0*/  VIADD R22, R28, 0x5 ;  /* 0x000000051c167836 */ /* 0x000fe40000000000 */
[----:B------:R-:W-:-:S02]  /*0ed0*/  IMAD.MOV.U32 R23, RZ, RZ, RZ ;  /* 0x000000ffff177224 */ /* 0x000fc400078e00ff */
[----:B------:R-:W-:-:S04]  /*0ee0*/  IMAD.WIDE.U32 R32, R11, R18, R22 ;  /* 0x000000120b207225 */ /* 0x000fc800078e0016 */
        /* <DEDUP_REMOVED lines=12> */
[----:B------:R-:W2:Y:S01]  /*0fb0*/  LDG.E.64 R24, desc[UR12][R24.64] ;  /* 0x0000000c18187981 */ /* 0x000ea2000c1e1b00 */
[----:B------:R-:W-:-:S02]  /*0fc0*/  VIADD R34, R28, 0x6 ;  /* 0x000000061c227836 */ /* 0x000fc40000000000 */
[----:B------:R-:W-:Y:S02]  /*0fd0*/  IMAD.MOV.U32 R35, RZ, RZ, RZ ;  /* 0x000000ffff237224 */ /* 0x000fe400078e00ff */
[----:B0-----:R-:W-:-:S04]  /*0fe0*/  IMAD.WIDE.U32 R20, R11, R18, R34 ;  /* 0x000000120b147225 */ /* 0x001fc800078e0022 */
[----:B------:R-:W-:Y:S02]  /*0ff0*/  IMAD.IADD R35, R31, 0x1, R21 ;  /* 0x000000011f237824 */ /* 0x000fe400078e0215 */
[----:B------:R-:W-:-:S03]  /*1000*/  IMAD.SHL.U32 R30, R20, 0x8, RZ ;  /* 0x00000008141e7824 */ /* 0x000fc600078e00ff */
[----:B------:R-:W-:Y:S02]  /*1010*/  SHF.L.U64.HI R34, R20, 0x3, R35 ;  /* 0x0000000314227819 */ /* 0x000fe40000010223 */
[----:B------:R-:W-:-:S04]  /*1020*/  IADD3 R20, P5, PT, R30, UR6, RZ ;  /* 0x000000061e147c10 */ /* 0x000fc8000ffbe0ff */
[----:B------:R-:W-:Y:S01]  /*1030*/  IADD3.X R21, PT, PT, R34, UR7, RZ, P5, !PT ;  /* 0x0000000722157c10 */ /* 0x000fe2000affe4ff */
[----:B--2---:R-:W-:Y:S01]  /*1040*/  DADD R26, R24, R26 ;  /* 0x00000000181a7229 */ /* 0x004fe2000000001a */
[----:B------:R-:W-:Y:S02]  /*1050*/  IADD3 R24, P3, PT, R22, UR8, RZ ;  /* 0x0000000816187c10 */ /* 0x000fe4000ff7e0ff */
[----:B------:R-:W-:Y:S02]  /*1060*/  IADD3 R22, P4, PT, R30, UR4, RZ ;  /* 0x000000041e167c10 */ /* 0x000fe4000ff9e0ff */
[----:B------:R-:W-:Y:S02]  /*1070*/  IADD3.X R25, PT, PT, R23, UR9, RZ, P3, !PT ;  /* 0x0000000917197c10 */ /* 0x000fe40009ffe4ff */
[----:B------:R-:W-:-:S03]  /*1080*/  IADD3.X R23, PT, PT, R34, UR5, RZ, P4, !PT ;  /* 0x0000000522177c10 */ /* 0x000fc6000a7fe4ff */
[----:B------:R0:W-:Y:S04]  /*1090*/  STG.E.64 desc[UR10][R24.64], R26 ;  /* 0x0000001a18007986 */ /* 0x0001e8000c101b0a */
[----:B------:R-:W2:Y:S04]  /*10a0*/  LDG.E.64 R22, desc[UR12][R22.64] ;  /* 0x0000000c16167981 */ /* 0x000ea8000c1e1b00 */
[----:B------:R-:W2:Y:S01]  /*10b0*/  LDG.E.64 R20, desc[UR14][R20.64] ;  /* 0x0000000e14147981 */ /* 0x000ea2000c1e1b00 */
[----:B------:R-:W-:Y:S02]  /*10c0*/  VIADD R32, R28, 0x7 ;  /* 0x000000071c207836 */ /* 0x000fe40000000000 */
[----:B------:R-:W-:-:S02]  /*10d0*/  IMAD.MOV.U32 R33, RZ, RZ, RZ ;  /* 0x000000ffff217224 */ /* 0x000fc400078e00ff */
[----:B------:R-:W-:-:S04]  /*10e0*/  IMAD.WIDE.U32 R32, R11, R18, R32 ;  /* 0x000000120b207225 */ /* 0x000fc800078e0020 */
[----:B------:R-:W-:Y:S02]  /*10f0*/  IMAD.IADD R35, R31, 0x1, R33 ;  /* 0x000000011f237824 */ /* 0x000fe400078e0221 */
[----:B------:R-:W-:Y:S01]  /*1100*/  IMAD.SHL.U32 R31, R32, 0x8, RZ ;  /* 0x00000008201f7824 */ /* 0x000fe200078e00ff */
[----:B0-----:R-:W-:Y:S02]  /*1110*/  IADD3 R24, P3, PT, R30, UR8, RZ ;  /* 0x000000081e187c10 */ /* 0x001fe4000ff7e0ff */
[----:B------:R-:W-:Y:S02]  /*1120*/  SHF.L.U64.HI R35, R32, 0x3, R35 ;  /* 0x0000000320237819 */ /* 0x000fe40000010223 */
[----:B------:R-:W-:Y:S01]  /*1130*/  IADD3.X R25, PT, PT, R34, UR9, RZ, P3, !PT ;  /* 0x0000000922197c10 */ /* 0x000fe20009ffe4ff */
[----:B--2---:R-:W-:Y:S01]  /*1140*/  DADD R32, R22, R20 ;  /* 0x0000000016207229 */ /* 0x004fe20000000014 */
[C---:B------:R-:W-:Y:S02]  /*1150*/  IADD3 R22, P4, PT, R31.reuse, UR4, RZ ;  /* 0x000000041f167c10 */ /* 0x040fe4000ff9e0ff */
[----:B------:R-:W-:-:S02]  /*1160*/  IADD3 R20, P5, PT, R31, UR6, RZ ;  /* 0x000000061f147c10 */ /* 0x000fc4000ffbe0ff */
[C---:B------:R-:W-:Y:S02]  /*1170*/  IADD3.X R23, PT, PT, R35.reuse, UR5, RZ, P4, !PT ;  /* 0x0000000523177c10 */ /* 0x040fe4000a7fe4ff */
[----:B------:R-:W-:Y:S01]  /*1180*/  IADD3.X R21, PT, PT, R35, UR7, RZ, P5, !PT ;  /* 0x0000000723157c10 */ /* 0x000fe2000affe4ff */
[----:B------:R0:W-:Y:S04]  /*1190*/  STG.E.64 desc[UR10][R24.64], R32 ;  /* 0x0000002018007986 */ /* 0x0001e8000c101b0a */
[----:B------:R-:W2:Y:S04]  /*11a0*/  LDG.E.64 R22, desc[UR12][R22.64] ;  /* 0x0000000c16167981 */ /* 0x000ea8000c1e1b00 */
[----:B------:R-:W2:Y:S01]  /*11b0*/  LDG.E.64 R20, desc[UR14][R20.64] ;  /* 0x0000000e14147981 */ /* 0x000ea2000c1e1b00 */
[----:B------:R-:W-:-:S02]  /*11c0*/  R2UR UR4, R16 ;  /* 0x00000000100472ca */ /* 0x000fc400000e0000 */
[----:B------:R-:W-:Y:S02]  /*11d0*/  R2UR UR5, R17 ;  /* 0x00000000110572ca */ /* 0x000fe400000e0000 */
[----:B------:R-:W-:-:S04]  /*11e0*/  IADD3 R26, P3, PT, R31, UR8, RZ ;  /* 0x000000081f1a7c10 */ /* 0x000fc8000ff7e0ff */
[----:B------:R-:W-:Y:S01]  /*11f0*/  IADD3.X R27, PT, PT, R35, UR9, RZ, P3, !PT ;  /* 0x00000009231b7c10 */ /* 0x000fe20009ffe4ff */
[----:B------:R-:W-:Y:S01]  /*1200*/  VIADD R28, R28, 0x8 ;  /* 0x000000081c1c7836 */ /* 0x000fe20000000000 */
[----:B--2---:R-:W-:-:S07]  /*1210*/  DADD R30, R22, R20 ;  /* 0x00000000161e7229 */ /* 0x004fce0000000014 */
[----:B------:R0:W-:Y:S01]  /*1220*/  STG.E.64 desc[UR4][R26.64], R30 ;  /* 0x0000001e1a007986 */ /* 0x0001e2000c101b04 */
[----:B------:R-:W-:-:S07]  /*1230*/  IMAD.MOV.U32 R21, RZ, RZ, RZ ;  /* 0x000000ffff157224 */ /* 0x000fce00078e00ff */
.L_x_5:
[----:B------:R-:W-:Y:S05]  /*1240*/  @!P2 BRA `(.L_x_4) ;  /* 0x000000080068a947 */ /* 0x000fea0003800000 */
[----:B------:R-:W-:-:S04]  /*1250*/  ISETP.NE.U32.AND P2, PT, R8, RZ, PT ;  /* 0x000000ff0800720c */ /* 0x000fc80003f45070 */
[----:B------:R-:W-:Y:S01]  /*1260*/  ISETP.NE.AND.EX P2, PT, RZ, RZ, PT, P2 ;  /* 0x000000ffff00720c */ /* 0x000fe20003f45320 */
[----:B------:R-:W-:-:S12]  /*1270*/  @!P1 BRA `(.L_x_6) ;  /* 0x00000004003c9947 */ /* 0x000fd80003800000 */
[----:B------:R-:W3:Y:S01]  /*1280*/  LDCU.128 UR4, c[0x0][0x380] ;  /* 0x00007000ff0477ac */ /* 0x000ee20008000c00 */
[-C--:B-1----:R-:W-:Y:S01]  /*1290*/  IMAD R22, R29, R18.reuse, RZ ;  /* 0x000000121d167224 */ /* 0x082fe200078e02ff */
[C---:B--2---:R-:W-:Y:S01]  /*12a0*/  R2UR UR8, R16.reuse ;  /* 0x00000000100872ca */ /* 0x044fe200000e0000 */
[----:B------:R-:W-:Y:S01]  /*12b0*/  IMAD.MOV.U32 R20, RZ, RZ, R28 ;  /* 0x000000ffff147224 */ /* 0x000fe200078e001c */
[----:B------:R-:W-:Y:S01]  /*12c0*/  R2UR UR9, R17 ;  /* 0x00000000110972ca */ /* 0x000fe200000e0000 */
[C---:B0-----:R-:W-:Y:S01]  /*12d0*/  IMAD R31, R11.reuse, R19, R22 ;  /* 0x000000130b1f7224 */ /* 0x041fe200078e0216 */
[----:B------:R-:W-:Y:S01]  /*12e0*/  R2UR UR10, R16 ;  /* 0x00000000100a72ca */ /* 0x000fe200000e0000 */
[----:B------:R-:W-:Y:S01]  /*12f0*/  IMAD.WIDE.U32 R20, R11, R18, R20 ;  /* 0x000000120b147225 */ /* 0x000fe200078e0014 */
[----:B------:R-:W-:-:S03]  /*1300*/  R2UR UR11, R17 ;  /* 0x00000000110b72ca */ /* 0x000fc600000e0000 */
[----:B------:R-:W-:Y:S02]  /*1310*/  IMAD.IADD R27, R21, 0x1, R31 ;  /* 0x00000001151b7824 */ /* 0x000fe400078e021f */
[----:B------:R-:W-:-:S03]  /*1320*/  IMAD.SHL.U32 R36, R20, 0x8, RZ ;  /* 0x0000000814247824 */ /* 0x000fc600078e00ff */
[----:B------:R-:W-:Y:S02]  /*1330*/  SHF.L.U64.HI R27, R20, 0x3, R27 ;  /* 0x00000003141b7819 */ /* 0x000fe4000001021b */
[C---:B---3--:R-:W-:Y:S02]  /*1340*/  IADD3 R20, P3, PT, R36.reuse, UR4, RZ ;  /* 0x0000000424147c10 */ /* 0x048fe4000ff7e0ff */
[----:B------:R-:W-:Y:S02]  /*1350*/  IADD3 R34, P4, PT, R36, UR6, RZ ;  /* 0x0000000624227c10 */ /* 0x000fe4000ff9e0ff */
[C---:B------:R-:W-:Y:S02]  /*1360*/  IADD3.X R21, PT, PT, R27.reuse, UR5, RZ, P3, !PT ;  /* 0x000000051b157c10 */ /* 0x040fe40009ffe4ff */
[----:B------:R-:W-:-:S04]  /*1370*/  IADD3.X R35, PT, PT, R27, UR7, RZ, P4, !PT ;  /* 0x000000071b237c10 */ /* 0x000fc8000a7fe4ff */
[----:B------:R-:W2:Y:S01]  /*1380*/  LDG.E.64 R20, desc[UR8][R20.64] ;  /* 0x0000000814147981 */ /* 0x000ea2000c1e1b00 */
[----:B------:R-:W0:Y:S03]  /*1390*/  LDCU.64 UR8, c[0x0][0x390] ;  /* 0x00007200ff0877ac */ /* 0x000e260008000a00 */
[----:B------:R-:W2:Y:S01]  /*13a0*/  LDG.E.64 R22, desc[UR10][R34.64] ;  /* 0x0000000a22167981 */ /* 0x000ea2000c1e1b00 */
        /* <DEDUP_REMOVED lines=19> */
[----:B------:R-:W2:Y:S01]  /*14e0*/  LDG.E.64 R20, desc[UR14][R32.64] ;  /* 0x0000000e20147981 */ /* 0x000ea2000c1e1b00 */
[----:B------:R-:W-:Y:S02]  /*14f0*/  VIADD R34, R28, 0x2 ;  /* 0x000000021c227836 */ /* 0x000fe40000000000 */
[----:B------:R-:W-:-:S02]  /*1500*/  IMAD.MOV.U32 R35, RZ, RZ, RZ ;  /* 0x000000ffff237224 */ /* 0x000fc400078e00ff */
[----:B0-----:R-:W-:-:S04]  /*1510*/  IMAD.WIDE.U32 R22, R11, R18, R34 ;  /* 0x000000120b167225 */ /* 0x001fc800078e0022 */
[----:B------:R-:W-:Y:S02]  /*1520*/  IMAD.IADD R35, R31, 0x1, R23 ;  /* 0x000000011f237824 */ /* 0x000fe400078e0217 */
[----:B------:R-:W-:-:S03]  /*1530*/  IMAD.SHL.U32 R30, R22, 0x8, RZ ;  /* 0x00000008161e7824 */ /* 0x000fc600078e00ff */
[----:B------:R-:W-:Y:S02]  /*1540*/  SHF.L.U64.HI R34, R22, 0x3, R35 ;  /* 0x0000000316227819 */ /* 0x000fe40000010223 */
[----:B------:R-:W-:Y:S02]  /*1550*/  IADD3 R22, P3, PT, R24, UR8, RZ ;  /* 0x0000000818167c10 */ /* 0x000fe4000ff7e0ff */
        /* <DEDUP_REMOVED lines=11> */
[----:B------:R-:W-:-:S04]  /*1610*/  IMAD.WIDE.U32 R32, R11, R18, R32 ;  /* 0x000000120b207225 */ /* 0x000fc800078e0020 */
[----:B------:R-:W-:Y:S02]  /*1620*/  IMAD.IADD R35, R31, 0x1, R33 ;  /* 0x000000011f237824 */ /* 0x000fe400078e0221 */
[----:B------:R-:W-:-:S03]  /*1630*/  IMAD.SHL.U32 R31, R32, 0x8, RZ ;  /* 0x00000008201f7824 */ /* 0x000fc600078e00ff */
[----:B------:R-:W-:Y:S02]  /*1640*/  SHF.L.U64.HI R35, R32, 0x3, R35 ;  /* 0x0000000320237819 */ /* 0x000fe40000010223 */
[C---:B0-----:R-:W-:Y:S02]  /*1650*/  IADD3 R22, P4, PT, R31.reuse, UR4, RZ ;  /* 0x000000041f167c10 */ /* 0x041fe4000ff9e0ff */
[----:B------:R-:W-:Y:S02]  /*1660*/  IADD3 R20, P5, PT, R31, UR6, RZ ;  /* 0x000000061f147c10 */ /* 0x000fe4000ffbe0ff */
[C---:B------:R-:W-:Y:S02]  /*1670*/  IADD3.X R23, PT, PT, R35.reuse, UR5, RZ, P4, !PT ;  /* 0x0000000523177c10 */ /* 0x040fe4000a7fe4ff */
[----:B------:R-:W-:Y:S01]  /*1680*/  IADD3.X R21, PT, PT, R35, UR7, RZ, P5, !PT ;  /* 0x0000000723157c10 */ /* 0x000fe2000affe4ff */
[----:B--2---:R-:W-:Y:S01]  /*1690*/  DADD R32, R24, R26 ;  /* 0x0000000018207229 */ /* 0x004fe2000000001a */
[----:B------:R-:W-:-:S04]  /*16a0*/  IADD3 R24, P3, PT, R30, UR8, RZ ;  /* 0x000000081e187c10 */ /* 0x000fc8000ff7e0ff */
[----:B------:R-:W-:-:S05]  /*16b0*/  IADD3.X R25, PT, PT, R34, UR9, RZ, P3, !PT ;  /* 0x0000000922197c10 */ /* 0x000fca0009ffe4ff */
[----:B------:R3:W-:Y:S04]  /*16c0*/  STG.E.64 desc[UR10][R24.64], R32 ;  /* 0x0000002018007986 */ /* 0x0007e8000c101b0a */
[----:B------:R-:W2:Y:S04]  /*16d0*/  LDG.E.64 R22, desc[UR12][R22.64] ;  /* 0x0000000c16167981 */ /* 0x000ea8000c1e1b00 */
[----:B------:R-:W2:Y:S01]  /*16e0*/  LDG.E.64 R20, desc[UR14][R20.64] ;  /* 0x0000000e14147981 */ /* 0x000ea2000c1e1b00 */
[----:B------:R-:W-:Y:S01]  /*16f0*/  R2UR UR4, R16 ;  /* 0x00000000100472ca */ /* 0x000fe200000e0000 */
[----:B------:R-:W-:Y:S01]  /*1700*/  VIADD R28, R28, 0x4 ;  /* 0x000000041c1c7836 */ /* 0x000fe20000000000 */
[----:B------:R-:W-:-:S02]  /*1710*/  R2UR UR5, R17 ;  /* 0x00000000110572ca */ /* 0x000fc400000e0000 */
[----:B------:R-:W-:-:S04]  /*1720*/  IADD3 R26, P3, PT, R31, UR8, RZ ;  /* 0x000000081f1a7c10 */ /* 0x000fc8000ff7e0ff */
[----:B------:R-:W-:Y:S01]  /*1730*/  IADD3.X R27, PT, PT, R35, UR9, RZ, P3, !PT ;  /* 0x00000009231b7c10 */ /* 0x000fe20009ffe4ff */
[----:B--2---:R-:W-:Y:S01]  /*1740*/  DADD R30, R22, R20 ;  /* 0x00000000161e7229 */ /* 0x004fe20000000014 */
[----:B------:R-:W-:-:S06]  /*1750*/  IMAD.MOV.U32 R21, RZ, RZ, RZ ;  /* 0x000000ffff157224 */ /* 0x000fcc00078e00ff */
[----:B------:R3:W-:Y:S04]  /*1760*/  STG.E.64 desc[UR4][R26.64], R30 ;  /* 0x0000001e1a007986 */ /* 0x0007e8000c101b04 */
.L_x_6:
[----:B------:R-:W-:Y:S05]  /*1770*/  @!P2 BRA `(.L_x_4) ;  /* 0x00000004001ca947 */ /* 0x000fea0003800000 */
[----:B------:R-:W0:Y:S01]  /*1780*/  LDCU.128 UR4, c[0x0][0x380] ;  /* 0x00007000ff0477ac */ /* 0x000e220008000c00 */
[-C--:B------:R-:W-:Y:S01]  /*1790*/  IMAD R20, R29, R18.reuse, RZ ;  /* 0x000000121d147224 */ /* 0x080fe200078e02ff */
[C---:B--2---:R-:W-:Y:S01]  /*17a0*/  R2UR UR8, R16.reuse ;  /* 0x00000000100872ca */ /* 0x044fe200000e0000 */
[----:B------:R-:W-:Y:S01]  /*17b0*/  IMAD.MOV.U32 R29, RZ, RZ, R21 ;  /* 0x000000ffff1d7224 */ /* 0x000fe200078e0015 */
[----:B------:R-:W-:Y:S01]  /*17c0*/  R2UR UR9, R17 ;  /* 0x00000000110972ca */ /* 0x000fe200000e0000 */
[C---:B------:R-:W-:Y:S01]  /*17d0*/  IMAD R19, R11.reuse, R19, R20 ;  /* 0x000000130b137224 */ /* 0x040fe200078e0214 */
[----:B------:R-:W-:Y:S01]  /*17e0*/  R2UR UR10, R16 ;  /* 0x00000000100a72ca */ /* 0x000fe200000e0000 */
[----:B------:R-:W-:Y:S01]  /*17f0*/  IMAD.WIDE.U32 R20, R11, R18, R28 ;  /* 0x000000120b147225 */ /* 0x000fe200078e001c */
[----:B------:R-:W-:-:S03]  /*1800*/  R2UR UR11, R17 ;  /* 0x00000000110b72ca */ /* 0x000fc600000e0000 */
[----:B-1----:R-:W-:Y:S02]  /*1810*/  IMAD.IADD R23, R19, 0x1, R21 ;  /* 0x0000000113177824 */ /* 0x002fe400078e0215 */
[----:B------:R-:W-:-:S03]  /*1820*/  IMAD.SHL.U32 R22, R20, 0x8, RZ ;  /* 0x0000000814167824 */ /* 0x000fc600078e00ff */
[----:B------:R-:W-:Y:S02]  /*1830*/  SHF.L.U64.HI R23, R20, 0x3, R23 ;  /* 0x0000000314177819 */ /* 0x000fe40000010217 */
[C---:B0--3--:R-:W-:Y:S02]  /*1840*/  IADD3 R24, P2, PT, R22.reuse, UR4, RZ ;  /* 0x0000000416187c10 */ /* 0x049fe4000ff5e0ff */
[----:B------:R-:W-:Y:S02]  /*1850*/  IADD3 R20, P3, PT, R22, UR6, RZ ;  /* 0x0000000616147c10 */ /* 0x000fe4000ff7e0ff */
[C---:B------:R-:W-:Y:S02]  /*1860*/  IADD3.X R25, PT, PT, R23.reuse, UR5, RZ, P2, !PT ;  /* 0x0000000517197c10 */ /* 0x040fe400097fe4ff */
[----:B------:R-:W-:-:S04]  /*1870*/  IADD3.X R21, PT, PT, R23, UR7, RZ, P3, !PT ;  /* 0x0000000717157c10 */ /* 0x000fc80009ffe4ff */
[----:B------:R-:W2:Y:S01]  /*1880*/  LDG.E.64 R24, desc[UR8][R24.64] ;  /* 0x0000000818187981 */ /* 0x000ea2000c1e1b00 */
[----:B------:R-:W0:Y:S03]  /*1890*/  LDCU.64 UR8, c[0x0][0x390] ;  /* 0x00007200ff0877ac */ /* 0x000e260008000a00 */
[----:B------:R-:W2:Y:S01]  /*18a0*/  LDG.E.64 R20, desc[UR10][R20.64] ;  /* 0x0000000a14147981 */ /* 0x000ea2000c1e1b00 */
[----:B0-----:R-:W-:-:S04]  /*18b0*/  IADD3 R22, P2, PT, R22, UR8, RZ ;  /* 0x0000000816167c10 */ /* 0x001fc8000ff5e0ff */
[----:B------:R-:W-:Y:S02]  /*18c0*/  IADD3.X R23, PT, PT, R23, UR9, RZ, P2, !PT ;  /* 0x0000000917177c10 */ /* 0x000fe400097fe4ff */
[----:B------:R-:W-:-:S04]  /*18d0*/  ISETP.NE.U32.AND P2, PT, R8, 0x1, PT ;  /* 0x000000010800780c */ /* 0x000fc80003f45070 */
[----:B------:R-:W-:Y:S01]  /*18e0*/  ISETP.NE.AND.EX P2, PT, RZ, RZ, PT, P2 ;  /* 0x000000ffff00720c */ /* 0x000fe20003f45320 */
[----:B--2---:R-:W-:-:S07]  /*18f0*/  DADD R26, R24, R20 ;  /* 0x00000000181a7229 */ /* 0x004fce0000000014 */
[----:B------:R4:W-:Y:S05]  /*1900*/  STG.E.64 desc[UR10][R22.64], R26 ;  /* 0x0000001a16007986 */ /* 0x0009ea000c101b0a */
[----:B------:R-:W-:Y:S05]  /*1910*/  @!P2 BRA `(.L_x_4) ;  /* 0x0000000000b4a947 */ /* 0x000fea0003800000 */
[----:B------:R-:W-:Y:S01]  /*1920*/  VIADD R20, R28, 0x1 ;  /* 0x000000011c147836 */ /* 0x000fe20000000000 */
[C---:B------:R-:W-:Y:S01]  /*1930*/  R2UR UR10, R16.reuse ;  /* 0x00000000100a72ca */ /* 0x040fe200000e0000 */
[----:B------:R-:W-:Y:S01]  /*1940*/  IMAD.MOV.U32 R21, RZ, RZ, RZ ;  /* 0x000000ffff157224 */ /* 0x000fe200078e00ff */
[----:B------:R-:W-:Y:S02]  /*1950*/  R2UR UR11, R17 ;  /* 0x00000000110b72ca */ /* 0x000fe400000e0000 */
[----:B------:R-:W-:Y:S01]  /*1960*/  R2UR UR12, R16 ;  /* 0x00000000100c72ca */ /* 0x000fe200000e0000 */
[----:B------:R-:W-:Y:S01]  /*1970*/  IMAD.WIDE.U32 R20, R11, R18, R20 ;  /* 0x000000120b147225 */ /* 0x000fe200078e0014 */
[----:B------:R-:W-:-:S03]  /*1980*/  R2UR UR13, R17 ;  /* 0x00000000110d72ca */ /* 0x000fc600000e0000 */
[----:B----4-:R-:W-:Y:S02]  /*1990*/  IMAD.IADD R23, R19, 0x1, R21 ;  /* 0x0000000113177824 */ /* 0x010fe400078e0215 */
[----:B------:R-:W-:-:S03]  /*19a0*/  IMAD.SHL.U32 R22, R20, 0x8, RZ ;  /* 0x0000000814167824 */ /* 0x000fc600078e00ff */
[----:B------:R-:W-:Y:S02]  /*19b0*/  SHF.L.U64.HI R23, R20, 0x3, R23 ;  /* 0x0000000314177819 */ /* 0x000fe40000010217 */
[C---:B------:R-:W-:Y:S02]  /*19c0*/  IADD3 R24, P2, PT, R22.reuse, UR4, RZ ;  /* 0x0000000416187c10 */ /* 0x040fe4000ff5e0ff */
[----:B------:R-:W-:Y:S02]  /*19d0*/  IADD3 R20, P3, PT, R22, UR6, RZ ;  /* 0x0000000616147c10 */ /* 0x000fe4000ff7e0ff */
[C---:B------:R-:W-:Y:S02]  /*19e0*/  IADD3.X R25, PT, PT, R23.reuse, UR5, RZ, P2, !PT ;  /* 0x0000000517197c10 */ /* 0x040fe400097fe4ff */
[----:B------:R-:W-:-:S04]  /*19f0*/  IADD3.X R21, PT, PT, R23, UR7, RZ, P3, !PT ;  /* 0x0000000717157c10 */ /* 0x000fc80009ffe4ff */
[----:B------:R-:W2:Y:S04]  /*1a00*/  LDG.E.64 R24, desc[UR10][R24.64] ;  /* 0x0000000a18187981 */ /* 0x000ea8000c1e1b00 */
[----:B------:R-:W2:Y:S01]  /*1a10*/  LDG.E.64 R20, desc[UR12][R20.64] ;  /* 0x0000000c14147981 */ /* 0x000ea2000c1e1b00 */
[----:B------:R-:W-:-:S04]  /*1a20*/  IADD3 R22, P2, PT, R22, UR8, RZ ;  /* 0x0000000816167c10 */ /* 0x000fc8000ff5e0ff */
        /* <DEDUP_REMOVED lines=14> */
[----:B------:R-:W-:-:S03]  /*1b10*/  IMAD.SHL.U32 R24, R20, 0x8, RZ ;  /* 0x0000000814187824 */ /* 0x000fc600078e00ff */
[----:B------:R-:W-:Y:S02]  /*1b20*/  SHF.L.U64.HI R11, R20, 0x3, R11 ;  /* 0x00000003140b7819 */ /* 0x000fe4000001020b */
[C---:B------:R-:W-:Y:S02]  /*1b30*/  IADD3 R20, P3, PT, R24.reuse, UR6, RZ ;  /* 0x0000000618147c10 */ /* 0x040fe4000ff7e0ff */
[----:B0-----:R-:W-:Y:S02]  /*1b40*/  IADD3 R22, P2, PT, R24, UR4, RZ ;  /* 0x0000000418167c10 */ /* 0x001fe4000ff5e0ff */
[C---:B------:R-:W-:Y:S02]  /*1b50*/  IADD3.X R21, PT, PT, R11.reuse, UR7, RZ, P3, !PT ;  /* 0x000000070b157c10 */ /* 0x040fe40009ffe4ff */
[----:B------:R-:W-:-:S04]  /*1b60*/  IADD3.X R23, PT, PT, R11, UR5, RZ, P2, !PT ;  /* 0x000000050b177c10 */ /* 0x000fc800097fe4ff */
[----:B------:R-:W2:Y:S04]  /*1b70*/  LDG.E.64 R20, desc[UR12][R20.64] ;  /* 0x0000000c14147981 */ /* 0x000ea8000c1e1b00 */
[----:B------:R-:W2:Y:S01]  /*1b80*/  LDG.E.64 R18, desc[UR10][R22.64] ;  /* 0x0000000a16127981 */ /* 0x000ea2000c1e1b00 */
[----:B------:R-:W-:Y:S02]  /*1b90*/  R2UR UR4, R16 ;  /* 0x00000000100472ca */ /* 0x000fe400000e0000 */
[----:B------:R-:W-:Y:S02]  /*1ba0*/  R2UR UR5, R17 ;  /* 0x00000000110572ca */ /* 0x000fe400000e0000 */
[----:B------:R-:W-:-:S04]  /*1bb0*/  IADD3 R24, P2, PT, R24, UR8, RZ ;  /* 0x0000000818187c10 */ /* 0x000fc8000ff5e0ff */
[----:B------:R-:W-:Y:S01]  /*1bc0*/  IADD3.X R25, PT, PT, R11, UR9, RZ, P2, !PT ;  /* 0x000000090b197c10 */ /* 0x000fe200097fe4ff */
[----:B--2---:R-:W-:-:S07]  /*1bd0*/  DADD R18, R18, R20 ;  /* 0x0000000012127229 */ /* 0x004fce0000000014 */
[----:B------:R0:W-:Y:S04]  /*1be0*/  STG.E.64 desc[UR4][R24.64], R18 ;  /* 0x0000001218007986 */ /* 0x0001e8000c101b04 */
.L_x_4:
[----:B0-----:R-:W0:Y:S01]  /*1bf0*/  LDC R19, c[0x0][0x3a8] ;  /* 0x0000ea00ff137b82 */ /* 0x001e220000000800 */
[----:B------:R-:W5:Y:S01]  /*1c00*/  LDCU.64 UR4, c[0x0][0x3a0] ;  /* 0x00007400ff0477ac */ /* 0x000f620008000a00 */
[C---:B0-----:R-:W-:Y:S02]  /*1c10*/  IMAD R11, R10.reuse, R19, R19 ;  /* 0x000000130a0b7224 */ /* 0x041fe400078e0213 */
[----:B------:R-:W-:Y:S02]  /*1c20*/  VIADD R10, R10, 0x1 ;  /* 0x000000010a0a7836 */ /* 0x000fe40000000000 */
[----:B------:R-:W-:-:S04]  /*1c30*/  IMAD.IADD R18, R11, 0x1, R0 ;  /* 0x000000010b127824 */ /* 0x000fc800078e0200 */
[----:B------:R-:W-:-:S05]  /*1c40*/  IMAD R11, R18, R19, R3 ;  /* 0x00000013120b7224 */ /* 0x000fca00078e0203 */
[----:B-----5:R-:W-:Y:S02]  /*1c50*/  ISETP.GE.U32.AND P2, PT, R11, UR4, PT ;  /* 0x000000040b007c0c */ /* 0x020fe4000bf46070 */
[----:B------:R-:W-:-:S04]  /*1c60*/  SHF.R.S32.HI R29, RZ, 0x1f, R11 ;  /* 0x0000001fff1d7819 */ /* 0x000fc8000001140b */
[----:B------:R-:W-:-:S13]  /*1c70*/  ISETP.GE.AND.EX P2, PT, R29, UR5, PT, P2 ;  /* 0x000000051d007c0c */ /* 0x000fda000bf46320 */
[----:B------:R-:W-:Y:S05]  /*1c80*/  @!P2 BRA `(.L_x_7) ;  /* 0xffffffe40074a947 */ /* 0x000fea000383ffff */
.L_x_1:
[----:B------:R-:W-:Y:S05]  /*1c90*/  BSYNC.RECONVERGENT B0 ;  /* 0x0000000000007941 */ /* 0x000fea0003800200 */
.L_x_0:
[----:B------:R-:W-:Y:S06]  /*1ca0*/  BAR.SYNC.DEFER_BLOCKING 0x0 ;  /* 0x0000000000007b1d */ /* 0x000fec0000010000 */
[----:B------:R-:W-:Y:S05]  /*1cb0*/  EXIT ;  /* 0x000000000000794d */ /* 0x000fea0003800000 */
.L_x_8:
[----:B------:R-:W-:-:S00]  /*1cc0*/  BRA `(.L_x_8) ;  /* 0xfffffffc00fc7947 */ /* 0x000fc0000383ffff */
[----:B------:R-:W-:-:S00]  /*1cd0*/  NOP ;  /* 0x0000000000007918 */ /* 0x000fc00000000000 */
        /* <DEDUP_REMOVED lines=10> */
.L_x_9:


//--------------------- .nv.shared.reserved.0     --------------------------
	.section	.nv.shared.reserved.0,"aw",@nobits
	.weak		__nv_reservedSMEM_offset_0_alias
	.size		__nv_reservedSMEM_offset_0_alias, 0, 64
	.other		__nv_reservedSMEM_offset_0_alias,@"STO_CUDA_RESERVED_SHARED STV_DEFAULT"
__nv_reservedSMEM_offset_0_alias:
	.zero		0
	.zero		64


//--------------------- .nv.constant0._Z15kernelMatMatAddPdS_S_lli --------------------------
	.section	.nv.constant0._Z15kernelMatMatAddPdS_S_lli,"a",@progbits
	.sectionflags	@""
	.align	4
.nv.constant0._Z15kernelMatMatAddPdS_S_lli:
	.zero		940


//--------------------- SYMBOLS --------------------------

	.type		.nv.reservedSmem.offset0,@object
	.size		.nv.reservedSmem.offset0,0x4
